//
// Generated by NVIDIA NVVM Compiler
//
// Compiler Build ID: CL-36424714
// Cuda compilation tools, release 13.0, V13.0.88
// Based on NVVM 20.0.0
//

.version 9.0
.target sm_100
.address_size 64

	// .globl	_Z4blurPiS_ii

.visible .entry _Z4blurPiS_ii(
	.param .u64 .ptr .align 1 _Z4blurPiS_ii_param_0,
	.param .u64 .ptr .align 1 _Z4blurPiS_ii_param_1,
	.param .u32 _Z4blurPiS_ii_param_2,
	.param .u32 _Z4blurPiS_ii_param_3
)
{
	.reg .pred 	%p<42>;
	.reg .b32 	%r<97>;
	.reg .b32 	%f<56>;
	.reg .b64 	%rd<21>;

	ld.param.u64 	%rd3, [_Z4blurPiS_ii_param_0];
	ld.param.u64 	%rd4, [_Z4blurPiS_ii_param_1];
	ld.param.u32 	%r37, [_Z4blurPiS_ii_param_2];
	ld.param.u32 	%r38, [_Z4blurPiS_ii_param_3];
	cvta.to.global.u64 	%rd1, %rd3;
	cvta.to.global.u64 	%rd2, %rd4;
	mov.u32 	%r40, %ctaid.x;
	mov.u32 	%r41, %ntid.x;
	mov.u32 	%r42, %tid.x;
	mad.lo.s32 	%r1, %r40, %r41, %r42;
	mov.u32 	%r43, %ctaid.y;
	mov.u32 	%r44, %ntid.y;
	mov.u32 	%r45, %tid.y;
	mad.lo.s32 	%r2, %r43, %r44, %r45;
	mul.lo.s32 	%r46, %r37, %r1;
	add.s32 	%r47, %r46, %r2;
	mul.lo.s32 	%r3, %r47, 3;
	add.s32 	%r48, %r1, -3;
	setp.gt.s32 	%p5, %r1, 2;
	setp.lt.s32 	%p6, %r48, %r38;
	and.pred  	%p1, %p5, %p6;
	mad.lo.s32 	%r49, %r37, -3, %r46;
	add.s32 	%r50, %r49, %r37;
	add.s32 	%r51, %r50, %r37;
	add.s32 	%r52, %r1, 1;
	setp.gt.s32 	%p7, %r1, -2;
	setp.lt.s32 	%p8, %r52, %r38;
	and.pred  	%p2, %p7, %p8;
	shl.b32 	%r53, %r37, 1;
	add.s32 	%r54, %r51, %r53;
	add.s32 	%r55, %r54, %r37;
	add.s32 	%r56, %r1, 3;
	setp.gt.s32 	%p9, %r1, -4;
	setp.lt.s32 	%p10, %r56, %r38;
	and.pred  	%p3, %p9, %p10;
	add.s32 	%r57, %r55, %r37;
	add.s32 	%r58, %r2, %r57;
	mul.lo.s32 	%r4, %r58, 3;
	add.s32 	%r59, %r2, %r55;
	mul.lo.s32 	%r5, %r59, 3;
	add.s32 	%r60, %r2, %r54;
	mul.lo.s32 	%r6, %r60, 3;
	add.s32 	%r61, %r2, %r51;
	mul.lo.s32 	%r7, %r61, 3;
	add.s32 	%r62, %r2, %r50;
	mul.lo.s32 	%r8, %r62, 3;
	add.s32 	%r63, %r2, %r49;
	mul.lo.s32 	%r9, %r63, 3;
	mov.b32 	%r87, 0;
$L__BB0_1:
	ld.param.u32 	%r83, [_Z4blurPiS_ii_param_3];
	setp.ge.s32 	%p11, %r1, %r83;
	setp.ge.s32 	%p12, %r2, %r37;
	or.pred  	%p13, %p11, %p12;
	@%p13 bra 	$L__BB0_19;
	add.s32 	%r11, %r3, %r87;
	add.s32 	%r94, %r4, %r87;
	add.s32 	%r93, %r5, %r87;
	add.s32 	%r92, %r6, %r87;
	add.s32 	%r91, %r7, %r87;
	add.s32 	%r90, %r8, %r87;
	add.s32 	%r89, %r9, %r87;
	mov.f32 	%f43, 0f00000000;
	mov.b32 	%r96, -3;
	mov.u32 	%r88, %r2;
	mov.u32 	%r95, %r11;
	mov.f32 	%f42, %f43;
$L__BB0_3:
	add.s32 	%r65, %r88, -3;
	setp.gt.s32 	%p14, %r65, -1;
	setp.lt.s32 	%p15, %r65, %r37;
	and.pred  	%p4, %p14, %p15;
	and.pred  	%p16, %p4, %p1;
	not.pred 	%p17, %p16;
	@%p17 bra 	$L__BB0_5;
	add.s32 	%r66, %r89, -9;
	mul.wide.u32 	%rd5, %r66, 4;
	add.s64 	%rd6, %rd1, %rd5;
	ld.global.u32 	%r67, [%rd6];
	cvt.rn.f32.s32 	%f32, %r67;
	add.f32 	%f42, %f42, %f32;
	add.f32 	%f43, %f43, 0f3F800000;
$L__BB0_5:
	ld.param.u32 	%r84, [_Z4blurPiS_ii_param_3];
	setp.gt.s32 	%p18, %r1, 1;
	add.s32 	%r68, %r1, -2;
	setp.lt.s32 	%p19, %r68, %r84;
	and.pred  	%p20, %p18, %p19;
	and.pred  	%p21, %p4, %p20;
	not.pred 	%p22, %p21;
	@%p22 bra 	$L__BB0_7;
	add.s32 	%r69, %r90, -9;
	mul.wide.u32 	%rd7, %r69, 4;
	add.s64 	%rd8, %rd1, %rd7;
	ld.global.u32 	%r70, [%rd8];
	cvt.rn.f32.s32 	%f33, %r70;
	add.f32 	%f42, %f42, %f33;
	add.f32 	%f43, %f43, 0f3F800000;
$L__BB0_7:
	ld.param.u32 	%r85, [_Z4blurPiS_ii_param_3];
	setp.gt.s32 	%p23, %r1, 0;
	setp.le.s32 	%p24, %r1, %r85;
	and.pred  	%p25, %p23, %p24;
	and.pred  	%p26, %p4, %p25;
	not.pred 	%p27, %p26;
	@%p27 bra 	$L__BB0_9;
	add.s32 	%r71, %r91, -9;
	mul.wide.u32 	%rd9, %r71, 4;
	add.s64 	%rd10, %rd1, %rd9;
	ld.global.u32 	%r72, [%rd10];
	cvt.rn.f32.s32 	%f34, %r72;
	add.f32 	%f42, %f42, %f34;
	add.f32 	%f43, %f43, 0f3F800000;
$L__BB0_9:
	setp.lt.s32 	%p28, %r1, 0;
	not.pred 	%p29, %p4;
	or.pred  	%p30, %p29, %p28;
	@%p30 bra 	$L__BB0_11;
	add.s32 	%r73, %r95, -9;
	mul.wide.u32 	%rd11, %r73, 4;
	add.s64 	%rd12, %rd1, %rd11;
	ld.global.u32 	%r74, [%rd12];
	cvt.rn.f32.s32 	%f35, %r74;
	add.f32 	%f42, %f42, %f35;
	add.f32 	%f43, %f43, 0f3F800000;
$L__BB0_11:
	and.pred  	%p31, %p4, %p2;
	not.pred 	%p32, %p31;
	@%p32 bra 	$L__BB0_13;
	add.s32 	%r75, %r92, -9;
	mul.wide.u32 	%rd13, %r75, 4;
	add.s64 	%rd14, %rd1, %rd13;
	ld.global.u32 	%r76, [%rd14];
	cvt.rn.f32.s32 	%f36, %r76;
	add.f32 	%f42, %f42, %f36;
	add.f32 	%f43, %f43, 0f3F800000;
$L__BB0_13:
	ld.param.u32 	%r86, [_Z4blurPiS_ii_param_3];
	setp.gt.s32 	%p33, %r1, -3;
	add.s32 	%r77, %r1, 2;
	setp.lt.s32 	%p34, %r77, %r86;
	and.pred  	%p35, %p33, %p34;
	and.pred  	%p36, %p4, %p35;
	not.pred 	%p37, %p36;
	@%p37 bra 	$L__BB0_15;
	add.s32 	%r78, %r93, -9;
	mul.wide.u32 	%rd15, %r78, 4;
	add.s64 	%rd16, %rd1, %rd15;
	ld.global.u32 	%r79, [%rd16];
	cvt.rn.f32.s32 	%f37, %r79;
	add.f32 	%f42, %f42, %f37;
	add.f32 	%f43, %f43, 0f3F800000;
$L__BB0_15:
	and.pred  	%p38, %p4, %p3;
	not.pred 	%p39, %p38;
	@%p39 bra 	$L__BB0_17;
	add.s32 	%r80, %r94, -9;
	mul.wide.u32 	%rd17, %r80, 4;
	add.s64 	%rd18, %rd1, %rd17;
	ld.global.u32 	%r81, [%rd18];
	cvt.rn.f32.s32 	%f38, %r81;
	add.f32 	%f42, %f42, %f38;
	add.f32 	%f43, %f43, 0f3F800000;
$L__BB0_17:
	add.s32 	%r96, %r96, 1;
	add.s32 	%r95, %r95, 3;
	add.s32 	%r94, %r94, 3;
	add.s32 	%r93, %r93, 3;
	add.s32 	%r92, %r92, 3;
	add.s32 	%r91, %r91, 3;
	add.s32 	%r90, %r90, 3;
	add.s32 	%r89, %r89, 3;
	add.s32 	%r88, %r88, 1;
	setp.ne.s32 	%p40, %r96, 4;
	@%p40 bra 	$L__BB0_3;
	div.rn.f32 	%f39, %f42, %f43;
	cvt.rzi.s32.f32 	%r82, %f39;
	mul.wide.s32 	%rd19, %r11, 4;
	add.s64 	%rd20, %rd2, %rd19;
	st.global.u32 	[%rd20], %r82;
$L__BB0_19:
	add.s32 	%r87, %r87, 1;
	setp.ne.s32 	%p41, %r87, 3;
	@%p41 bra 	$L__BB0_1;
	ret;

}
	// .globl	_Z11intitializePiii
.visible .entry _Z11intitializePiii(
	.param .u64 .ptr .align 1 _Z11intitializePiii_param_0,
	.param .u32 _Z11intitializePiii_param_1,
	.param .u32 _Z11intitializePiii_param_2
)
{
	.reg .pred 	%p<4>;
	.reg .b32 	%r<33>;
	.reg .b64 	%rd<5>;

	ld.param.u64 	%rd1, [_Z11intitializePiii_param_0];
	ld.param.u32 	%r4, [_Z11intitializePiii_param_1];
	ld.param.u32 	%r3, [_Z11intitializePiii_param_2];
	mov.u32 	%r6, %ctaid.x;
	mov.u32 	%r7, %ntid.x;
	mov.u32 	%r8, %tid.x;
	mad.lo.s32 	%r1, %r6, %r7, %r8;
	mov.u32 	%r9, %ctaid.y;
	mov.u32 	%r10, %ntid.y;
	mov.u32 	%r11, %tid.y;
	mad.lo.s32 	%r12, %r9, %r10, %r11;
	setp.ge.s32 	%p1, %r1, %r3;
	setp.ge.s32 	%p2, %r12, %r4;
	or.pred  	%p3, %p1, %p2;
	@%p3 bra 	$L__BB1_2;
	cvta.to.global.u64 	%rd2, %rd1;
	mad.lo.s32 	%r13, %r3, %r12, %r1;
	add.s32 	%r14, %r1, %r12;
	shr.s32 	%r15, %r14, 31;
	shr.u32 	%r16, %r15, 24;
	add.s32 	%r17, %r14, %r16;
	and.b32  	%r18, %r17, -256;
	sub.s32 	%r19, %r14, %r18;
	mul.lo.s32 	%r20, %r13, 3;
	mul.wide.s32 	%rd3, %r20, 4;
	add.s64 	%rd4, %rd2, %rd3;
	st.global.u32 	[%rd4], %r19;
	add.s32 	%r21, %r14, %r1;
	shr.s32 	%r22, %r21, 31;
	shr.u32 	%r23, %r22, 24;
	add.s32 	%r24, %r21, %r23;
	and.b32  	%r25, %r24, -256;
	sub.s32 	%r26, %r21, %r25;
	st.global.u32 	[%rd4+4], %r26;
	add.s32 	%r27, %r14, %r12;
	shr.s32 	%r28, %r27, 31;
	shr.u32 	%r29, %r28, 24;
	add.s32 	%r30, %r27, %r29;
	and.b32  	%r31, %r30, -256;
	sub.s32 	%r32, %r27, %r31;
	st.global.u32 	[%rd4+8], %r32;
$L__BB1_2:
	ret;

}


// ===== COMPILED SASS (sm_100) =====

	.target	sm_100

	.elftype	@"ET_EXEC"


//--------------------- .note.nv.tkinfo           --------------------------
	.section	.note.nv.tkinfo,"",@"SHT_NOTE"
	.sectionflags	@"SHF_NOTE_NV_TKINFO"
	.tkinfo
        /*0018*/ 	.word	0x00000002
        /*0030*/ 	.string	""
        /*0030*/ 	.string	"ptxas"
        /*0030*/ 	.string	"Cuda compilation tools, release 13.0, V13.0.88"
        /*0030*/ 	.string	"Build cuda_13.0.r13.0/compiler.36424714_0"
        /*0030*/ 	.string	"-arch sm_100 -m 64 "



//--------------------- .note.nv.cuinfo           --------------------------
	.section	.note.nv.cuinfo,"",@"SHT_NOTE"
	.sectionflags	@"SHF_NOTE_NV_CUINFO"
        /*0018*/ 	.short	0x0002
        /*001a*/ 	.short	0x0064
        /*001c*/ 	.short	0x0082
	.zero		2


//--------------------- .nv.info                  --------------------------
	.section	.nv.info,"",@"SHT_CUDA_INFO"
	.align	4


	//----- nvinfo : EIATTR_REGCOUNT
	.align		4
        /*0000*/ 	.byte	0x04, 0x2f
        /*0002*/ 	.short	(.L_1 - .L_0)
	.align		4
.L_0:
        /*0004*/ 	.word	index@(_Z4blurPiS_ii)
        /*0008*/ 	.word	0x00000020


	//----- nvinfo : EIATTR_FRAME_SIZE
	.align		4
.L_1:
        /*000c*/ 	.byte	0x04, 0x11
        /*000e*/ 	.short	(.L_3 - .L_2)
	.align		4
.L_2:
        /*0010*/ 	.word	index@($__internal_0_$__cuda_sm3x_div_rn_noftz_f32_slowpath)
        /*0014*/ 	.word	0x00000000


	//----- nvinfo : EIATTR_FRAME_SIZE
	.align		4
.L_3:
        /*0018*/ 	.byte	0x04, 0x11
        /*001a*/ 	.short	(.L_5 - .L_4)
	.align		4
.L_4:
        /*001c*/ 	.word	index@(_Z4blurPiS_ii)
        /*0020*/ 	.word	0x00000000


	//----- nvinfo : EIATTR_REGCOUNT
	.align		4
.L_5:
        /*0024*/ 	.byte	0x04, 0x2f
        /*0026*/ 	.short	(.L_7 - .L_6)
	.align		4
.L_6:
        /*0028*/ 	.word	index@(_Z11intitializePiii)
        /*002c*/ 	.word	0x0000000e


	//----- nvinfo : EIATTR_FRAME_SIZE
	.align		4
.L_7:
        /*0030*/ 	.byte	0x04, 0x11
        /*0032*/ 	.short	(.L_9 - .L_8)
	.align		4
.L_8:
        /*0034*/ 	.word	index@(_Z11intitializePiii)
        /*0038*/ 	.word	0x00000000


	//----- nvinfo : EIATTR_MIN_STACK_SIZE
	.align		4
.L_9:
        /*003c*/ 	.byte	0x04, 0x12
        /*003e*/ 	.short	(.L_11 - .L_10)
	.align		4
.L_10:
        /*0040*/ 	.word	index@(_Z11intitializePiii)
        /*0044*/ 	.word	0x00000000


	//----- nvinfo : EIATTR_MIN_STACK_SIZE
	.align		4
.L_11:
        /*0048*/ 	.byte	0x04, 0x12
        /*004a*/ 	.short	(.L_13 - .L_12)
	.align		4
.L_12:
        /*004c*/ 	.word	index@(_Z4blurPiS_ii)
        /*0050*/ 	.word	0x00000000
.L_13:


//--------------------- .nv.compat                --------------------------
	.section	.nv.compat,"",@"SHT_CUDA_COMPAT_INFO"
	.align	4
        /*0000*/ 	.byte	0x02, 0x09, 0x00, 0x00, 0x02, 0x02, 0x01, 0x00, 0x02, 0x05, 0x05, 0x00, 0x03, 0x07, 0x01, 0x01
        /*0010*/ 	.byte	0x02, 0x03, 0x00, 0x00, 0x02, 0x06, 0x01, 0x00, 0x04, 0x0b, 0x08, 0x00, 0x01, 0x00, 0x00, 0x00
        /*0020*/ 	.byte	0x00, 0x00, 0x00, 0x00


//--------------------- .nv.info._Z11intitializePiii --------------------------
	.section	.nv.info._Z11intitializePiii,"",@"SHT_CUDA_INFO"
	.sectionflags	@""
	.align	4


	//----- nvinfo : EIATTR_CUDA_API_VERSION
	.align		4
        /*0000*/ 	.byte	0x04, 0x37
        /*0002*/ 	.short	(.L_15 - .L_14)
.L_14:
        /*0004*/ 	.word	0x00000082


	//----- nvinfo : EIATTR_KPARAM_INFO
	.align		4
.L_15:
        /*0008*/ 	.byte	0x04, 0x17
        /*000a*/ 	.short	(.L_17 - .L_16)
.L_16:
        /*000c*/ 	.word	0x00000000
        /*0010*/ 	.short	0x0002
        /*0012*/ 	.short	0x000c
        /*0014*/ 	.byte	0x00, 0xf0, 0x11, 0x00


	//----- nvinfo : EIATTR_KPARAM_INFO
	.align		4
.L_17:
        /*0018*/ 	.byte	0x04, 0x17
        /*001a*/ 	.short	(.L_19 - .L_18)
.L_18:
        /*001c*/ 	.word	0x00000000
        /*0020*/ 	.short	0x0001
        /*0022*/ 	.short	0x0008
        /*0024*/ 	.byte	0x00, 0xf0, 0x11, 0x00


	//----- nvinfo : EIATTR_KPARAM_INFO
	.align		4
.L_19:
        /*0028*/ 	.byte	0x04, 0x17
        /*002a*/ 	.short	(.L_21 - .L_20)
.L_20:
        /*002c*/ 	.word	0x00000000
        /*0030*/ 	.short	0x0000
        /*0032*/ 	.short	0x0000
        /*0034*/ 	.byte	0x00, 0xf5, 0x21, 0x00


	//----- nvinfo : EIATTR_SPARSE_MMA_MASK
	.align		4
.L_21:
        /*0038*/ 	.byte	0x03, 0x50
        /*003a*/ 	.short	0x0000


	//----- nvinfo : EIATTR_MAXREG_COUNT
	.align		4
        /*003c*/ 	.byte	0x03, 0x1b
        /*003e*/ 	.short	0x00ff


	//----- nvinfo : EIATTR_MERCURY_ISA_VERSION
	.align		4
        /*0040*/ 	.byte	0x03, 0x5f
        /*0042*/ 	.short	0x0101


	//----- nvinfo : EIATTR_VRC_CTA_INIT_COUNT
	.align		4
        /*0044*/ 	.byte	0x02, 0x4a
	.zero		1
	.zero		1


	//----- nvinfo : EIATTR_EXIT_INSTR_OFFSETS
	.align		4
        /*0048*/ 	.byte	0x04, 0x1c
        /*004a*/ 	.short	(.L_23 - .L_22)


	//   ....[0]....
.L_22:
        /*004c*/ 	.word	0x000000c0


	//   ....[1]....
        /*0050*/ 	.word	0x00000240


	//----- nvinfo : EIATTR_CBANK_PARAM_SIZE
	.align		4
.L_23:
        /*0054*/ 	.byte	0x03, 0x19
        /*0056*/ 	.short	0x0010


	//----- nvinfo : EIATTR_PARAM_CBANK
	.align		4
        /*0058*/ 	.byte	0x04, 0x0a
        /*005a*/ 	.short	(.L_25 - .L_24)
	.align		4
.L_24:
        /*005c*/ 	.word	index@(.nv.constant0._Z11intitializePiii)
        /*0060*/ 	.short	0x0380
        /*0062*/ 	.short	0x0010


	//----- nvinfo : EIATTR_SW_WAR
	.align		4
.L_25:
        /*0064*/ 	.byte	0x04, 0x36
        /*0066*/ 	.short	(.L_27 - .L_26)
.L_26:
        /*0068*/ 	.word	0x00000008
.L_27:


//--------------------- .nv.info._Z4blurPiS_ii    --------------------------
	.section	.nv.info._Z4blurPiS_ii,"",@"SHT_CUDA_INFO"
	.sectionflags	@""
	.align	4


	//----- nvinfo : EIATTR_CUDA_API_VERSION
	.align		4
        /*0000*/ 	.byte	0x04, 0x37
        /*0002*/ 	.short	(.L_29 - .L_28)
.L_28:
        /*0004*/ 	.word	0x00000082


	//----- nvinfo : EIATTR_KPARAM_INFO
	.align		4
.L_29:
        /*0008*/ 	.byte	0x04, 0x17
        /*000a*/ 	.short	(.L_31 - .L_30)
.L_30:
        /*000c*/ 	.word	0x00000000
        /*0010*/ 	.short	0x0003
        /*0012*/ 	.short	0x0014
        /*0014*/ 	.byte	0x00, 0xf0, 0x11, 0x00


	//----- nvinfo : EIATTR_KPARAM_INFO
	.align		4
.L_31:
        /*0018*/ 	.byte	0x04, 0x17
        /*001a*/ 	.short	(.L_33 - .L_32)
.L_32:
        /*001c*/ 	.word	0x00000000
        /*0020*/ 	.short	0x0002
        /*0022*/ 	.short	0x0010
        /*0024*/ 	.byte	0x00, 0xf0, 0x11, 0x00


	//----- nvinfo : EIATTR_KPARAM_INFO
	.align		4
.L_33:
        /*0028*/ 	.byte	0x04, 0x17
        /*002a*/ 	.short	(.L_35 - .L_34)
.L_34:
        /*002c*/ 	.word	0x00000000
        /*0030*/ 	.short	0x0001
        /*0032*/ 	.short	0x0008
        /*0034*/ 	.byte	0x00, 0xf5, 0x21, 0x00


	//----- nvinfo : EIATTR_KPARAM_INFO
	.align		4
.L_35:
        /*0038*/ 	.byte	0x04, 0x17
        /*003a*/ 	.short	(.L_37 - .L_36)
.L_36:
        /*003c*/ 	.word	0x00000000
        /*0040*/ 	.short	0x0000
        /*0042*/ 	.short	0x0000
        /*0044*/ 	.byte	0x00, 0xf5, 0x21, 0x00


	//----- nvinfo : EIATTR_SPARSE_MMA_MASK
	.align		4
.L_37:
        /*0048*/ 	.byte	0x03, 0x50
        /*004a*/ 	.short	0x0000


	//----- nvinfo : EIATTR_MAXREG_COUNT
	.align		4
        /*004c*/ 	.byte	0x03, 0x1b
        /*004e*/ 	.short	0x00ff


	//----- nvinfo : EIATTR_MERCURY_ISA_VERSION
	.align		4
        /*0050*/ 	.byte	0x03, 0x5f
        /*0052*/ 	.short	0x0101


	//----- nvinfo : EIATTR_VRC_CTA_INIT_COUNT
	.align		4
        /*0054*/ 	.byte	0x02, 0x4a
	.zero		1
	.zero		1


	//----- nvinfo : EIATTR_EXIT_INSTR_OFFSETS
	.align		4
        /*0058*/ 	.byte	0x04, 0x1c
        /*005a*/ 	.short	(.L_39 - .L_38)


	//   ....[0]....
.L_38:
        /*005c*/ 	.word	0x00001ef0


	//----- nvinfo : EIATTR_CRS_STACK_SIZE
	.align		4
.L_39:
        /*0060*/ 	.byte	0x04, 0x1e
        /*0062*/ 	.short	(.L_41 - .L_40)
.L_40:
        /*0064*/ 	.word	0x00000000


	//----- nvinfo : EIATTR_CBANK_PARAM_SIZE
	.align		4
.L_41:
        /*0068*/ 	.byte	0x03, 0x19
        /*006a*/ 	.short	0x0018


	//----- nvinfo : EIATTR_PARAM_CBANK
	.align		4
        /*006c*/ 	.byte	0x04, 0x0a
        /*006e*/ 	.short	(.L_43 - .L_42)
	.align		4
.L_42:
        /*0070*/ 	.word	index@(.nv.constant0._Z4blurPiS_ii)
        /*0074*/ 	.short	0x0380
        /*0076*/ 	.short	0x0018


	//----- nvinfo : EIATTR_SW_WAR
	.align		4
.L_43:
        /*0078*/ 	.byte	0x04, 0x36
        /*007a*/ 	.short	(.L_45 - .L_44)
.L_44:
        /*007c*/ 	.word	0x00000008
.L_45:


//--------------------- .nv.callgraph             --------------------------
	.section	.nv.callgraph,"",@"SHT_CUDA_CALLGRAPH"
	.align	4
	.sectionentsize	8
	.align		4
        /*0000*/ 	.word	0x00000000
	.align		4
        /*0004*/ 	.word	0xffffffff
	.align		4
        /*0008*/ 	.word	0x00000000
	.align		4
        /*000c*/ 	.word	0xfffffffe
	.align		4
        /*0010*/ 	.word	0x00000000
	.align		4
        /*0014*/ 	.word	0xfffffffd
	.align		4
        /*0018*/ 	.word	0x00000000
	.align		4
        /*001c*/ 	.word	0xfffffffc


//--------------------- .text._Z11intitializePiii --------------------------
	.section	.text._Z11intitializePiii,"ax",@progbits
	.align	128
        .global         _Z11intitializePiii
        .type           _Z11intitializePiii,@function
        .size           _Z11intitializePiii,(.L_x_19 - _Z11intitializePiii)
        .other          _Z11intitializePiii,@"STO_CUDA_ENTRY STV_DEFAULT"
_Z11intitializePiii:
.text._Z11intitializePiii:
[----:B------:R-:W-:Y:S01]  /*0000*/  LDC R1, c[0x0][0x37c] ;  /* 0x0000df00ff017b82 */ /* 0x000fe20000000800 */
[----:B------:R-:W0:Y:S07]  /*0010*/  S2R R2, SR_TID.Y ;  /* 0x0000000000027919 */ /* 0x000e2e0000002200 */
[----:B------:R-:W1:Y:S01]  /*0020*/  LDC R0, c[0x0][0x360] ;  /* 0x0000d800ff007b82 */ /* 0x000e620000000800 */
[----:B------:R-:W2:Y:S01]  /*0030*/  LDCU.64 UR6, c[0x0][0x388] ;  /* 0x00007100ff0677ac */ /* 0x000ea20008000a00 */
[----:B------:R-:W1:Y:S06]  /*0040*/  S2R R3, SR_TID.X ;  /* 0x0000000000037919 */ /* 0x000e6c0000002100 */
[----:B------:R-:W0:Y:S08]  /*0050*/  S2UR UR5, SR_CTAID.Y ;  /* 0x00000000000579c3 */ /* 0x000e300000002600 */
[----:B------:R-:W0:Y:S08]  /*0060*/  LDC R5, c[0x0][0x364] ;  /* 0x0000d900ff057b82 */ /* 0x000e300000000800 */
[----:B------:R-:W1:Y:S01]  /*0070*/  S2UR UR4, SR_CTAID.X ;  /* 0x00000000000479c3 */ /* 0x000e620000002500 */
[----:B0-----:R-:W-:-:S05]  /*0080*/  IMAD R5, R5, UR5, R2 ;  /* 0x0000000505057c24 */ /* 0x001fca000f8e0202 */
[----:B--2---:R-:W-:Y:S01]  /*0090*/  ISETP.GE.AND P0, PT, R5, UR6, PT ;  /* 0x0000000605007c0c */ /* 0x004fe2000bf06270 */
[----:B-1----:R-:W-:-:S05]  /*00a0*/  IMAD R0, R0, UR4, R3 ;  /* 0x0000000400007c24 */ /* 0x002fca000f8e0203 */
[----:B------:R-:W-:-:S13]  /*00b0*/  ISETP.GE.OR P0, PT, R0, UR7, P0 ;  /* 0x0000000700007c0c */ /* 0x000fda0008706670 */
[----:B------:R-:W-:Y:S05]  /*00c0*/  @P0 EXIT ;  /* 0x000000000000094d */ /* 0x000fea0003800000 */
[----:B------:R-:W0:Y:S01]  /*00d0*/  LDC.64 R2, c[0x0][0x380] ;  /* 0x0000e000ff027b82 */ /* 0x000e220000000a00 */
[C---:B------:R-:W-:Y:S01]  /*00e0*/  IMAD.IADD R4, R0.reuse, 0x1, R5 ;  /* 0x0000000100047824 */ /* 0x040fe200078e0205 */
[----:B------:R-:W1:Y:S03]  /*00f0*/  LDCU.64 UR4, c[0x0][0x358] ;  /* 0x00006b00ff0477ac */ /* 0x000e660008000a00 */
[--C-:B------:R-:W-:Y:S01]  /*0100*/  IMAD.IADD R6, R0, 0x1, R4.reuse ;  /* 0x0000000100067824 */ /* 0x100fe200078e0204 */
[--C-:B------:R-:W-:Y:S01]  /*0110*/  SHF.R.S32.HI R7, RZ, 0x1f, R4.reuse ;  /* 0x0000001fff077819 */ /* 0x100fe20000011404 */
[C---:B------:R-:W-:Y:S02]  /*0120*/  IMAD.IADD R8, R5.reuse, 0x1, R4 ;  /* 0x0000000105087824 */ /* 0x040fe400078e0204 */
[----:B------:R-:W-:Y:S01]  /*0130*/  IMAD R0, R5, UR7, R0 ;  /* 0x0000000705007c24 */ /* 0x000fe2000f8e0200 */
[----:B------:R-:W-:-:S02]  /*0140*/  SHF.R.S32.HI R9, RZ, 0x1f, R6 ;  /* 0x0000001fff097819 */ /* 0x000fc40000011406 */
[----:B------:R-:W-:Y:S01]  /*0150*/  SHF.R.S32.HI R11, RZ, 0x1f, R8 ;  /* 0x0000001fff0b7819 */ /* 0x000fe20000011408 */
[----:B------:R-:W-:Y:S01]  /*0160*/  IMAD R5, R0, 0x3, RZ ;  /* 0x0000000300057824 */ /* 0x000fe200078e02ff */
[----:B------:R-:W-:Y:S02]  /*0170*/  LEA.HI R7, R7, R4, RZ, 0x8 ;  /* 0x0000000407077211 */ /* 0x000fe400078f40ff */
[----:B------:R-:W-:Y:S02]  /*0180*/  LEA.HI R9, R9, R6, RZ, 0x8 ;  /* 0x0000000609097211 */ /* 0x000fe400078f40ff */
[----:B------:R-:W-:Y:S02]  /*0190*/  LEA.HI R11, R11, R8, RZ, 0x8 ;  /* 0x000000080b0b7211 */ /* 0x000fe400078f40ff */
[----:B------:R-:W-:Y:S02]  /*01a0*/  LOP3.LUT R7, R7, 0xffffff00, RZ, 0xc0, !PT ;  /* 0xffffff0007077812 */ /* 0x000fe400078ec0ff */
[----:B------:R-:W-:-:S02]  /*01b0*/  LOP3.LUT R9, R9, 0xffffff00, RZ, 0xc0, !PT ;  /* 0xffffff0009097812 */ /* 0x000fc400078ec0ff */
[----:B------:R-:W-:Y:S01]  /*01c0*/  LOP3.LUT R11, R11, 0xffffff00, RZ, 0xc0, !PT ;  /* 0xffffff000b0b7812 */ /* 0x000fe200078ec0ff */
[----:B------:R-:W-:Y:S02]  /*01d0*/  IMAD.IADD R7, R4, 0x1, -R7 ;  /* 0x0000000104077824 */ /* 0x000fe400078e0a07 */
[----:B0-----:R-:W-:-:S04]  /*01e0*/  IMAD.WIDE R2, R5, 0x4, R2 ;  /* 0x0000000405027825 */ /* 0x001fc800078e0202 */
[----:B------:R-:W-:Y:S01]  /*01f0*/  IMAD.IADD R9, R6, 0x1, -R9 ;  /* 0x0000000106097824 */ /* 0x000fe200078e0a09 */
[----:B-1----:R-:W-:Y:S01]  /*0200*/  STG.E desc[UR4][R2.64], R7 ;  /* 0x0000000702007986 */ /* 0x002fe2000c101904 */
[----:B------:R-:W-:-:S03]  /*0210*/  IMAD.IADD R11, R8, 0x1, -R11 ;  /* 0x00000001080b7824 */ /* 0x000fc600078e0a0b */
[----:B------:R-:W-:Y:S04]  /*0220*/  STG.E desc[UR4][R2.64+0x4], R9 ;  /* 0x0000040902007986 */ /* 0x000fe8000c101904 */
[----:B------:R-:W-:Y:S01]  /*0230*/  STG.E desc[UR4][R2.64+0x8], R11 ;  /* 0x0000080b02007986 */ /* 0x000fe2000c101904 */
[----:B------:R-:W-:Y:S05]  /*0240*/  EXIT ;  /* 0x000000000000794d */ /* 0x000fea0003800000 */
.L_x_0:
[----:B------:R-:W-:-:S00]  /*0250*/  BRA `(.L_x_0) ;  /* 0xfffffffc00fc7947 */ /* 0x000fc0000383ffff */
[----:B------:R-:W-:-:S00]  /*0260*/  NOP ;  /* 0x0000000000007918 */ /* 0x000fc00000000000 */
        /* <DEDUP_REMOVED lines=9> */
.L_x_19:


//--------------------- .text._Z4blurPiS_ii       --------------------------
	.section	.text._Z4blurPiS_ii,"ax",@progbits
	.align	128
        .global         _Z4blurPiS_ii
        .type           _Z4blurPiS_ii,@function
        .size           _Z4blurPiS_ii,(.L_x_18 - _Z4blurPiS_ii)
        .other          _Z4blurPiS_ii,@"STO_CUDA_ENTRY STV_DEFAULT"
_Z4blurPiS_ii:
.text._Z4blurPiS_ii:
[----:B------:R-:W-:Y:S01]  /*0000*/  LDC R1, c[0x0][0x37c] ;  /* 0x0000df00ff017b82 */ /* 0x000fe20000000800 */
[----:B------:R-:W0:Y:S07]  /*0010*/  S2R R0, SR_TID.X ;  /* 0x0000000000007919 */ /* 0x000e2e0000002100 */
[----:B------:R-:W0:Y:S01]  /*0020*/  S2UR UR4, SR_CTAID.X ;  /* 0x00000000000479c3 */ /* 0x000e220000002500 */
[----:B------:R-:W1:Y:S01]  /*0030*/  LDCU.64 UR6, c[0x0][0x390] ;  /* 0x00007200ff0677ac */ /* 0x000e620008000a00 */
[----:B------:R-:W2:Y:S06]  /*0040*/  S2R R12, SR_TID.Y ;  /* 0x00000000000c7919 */ /* 0x000eac0000002200 */
[----:B------:R-:W0:Y:S08]  /*0050*/  LDC R3, c[0x0][0x360] ;  /* 0x0000d800ff037b82 */ /* 0x000e300000000800 */
[----:B------:R-:W3:Y:S08]  /*0060*/  LDC.64 R6, c[0x0][0x390] ;  /* 0x0000e400ff067b82 */ /* 0x000ef00000000a00 */
[----:B------:R-:W2:Y:S08]  /*0070*/  S2UR UR5, SR_CTAID.Y ;  /* 0x00000000000579c3 */ /* 0x000eb00000002600 */
[----:B------:R-:W2:Y:S01]  /*0080*/  LDC R5, c[0x0][0x364] ;  /* 0x0000d900ff057b82 */ /* 0x000ea20000000800 */
[----:B0-----:R-:W-:-:S04]  /*0090*/  IMAD R3, R3, UR4, R0 ;  /* 0x0000000403037c24 */ /* 0x001fc8000f8e0200 */
[C---:B------:R-:W-:Y:S02]  /*00a0*/  VIADD R0, R3.reuse, 0xfffffffd ;  /* 0xfffffffd03007836 */ /* 0x040fe40000000000 */
[C---:B------:R-:W-:Y:S02]  /*00b0*/  VIADD R14, R3.reuse, 0x3 ;  /* 0x00000003030e7836 */ /* 0x040fe40000000000 */
[C---:B---3--:R-:W-:Y:S01]  /*00c0*/  IMAD R2, R3.reuse, R6, RZ ;  /* 0x0000000603027224 */ /* 0x048fe200078e02ff */
[-C--:B------:R-:W-:Y:S02]  /*00d0*/  ISETP.GE.AND P0, PT, R0, R7.reuse, PT ;  /* 0x000000070000720c */ /* 0x080fe40003f06270 */
[C---:B------:R-:W-:Y:S01]  /*00e0*/  IADD3 R0, PT, PT, R3.reuse, 0x1, RZ ;  /* 0x0000000103007810 */ /* 0x040fe20007ffe0ff */
[----:B------:R-:W-:Y:S01]  /*00f0*/  IMAD R4, R6, -0x3, R2 ;  /* 0xfffffffd06047824 */ /* 0x000fe200078e0202 */
[-C--:B------:R-:W-:Y:S02]  /*0100*/  ISETP.GE.AND P2, PT, R14, R7.reuse, PT ;  /* 0x000000070e00720c */ /* 0x080fe40003f46270 */
[----:B------:R-:W-:Y:S01]  /*0110*/  ISETP.GE.AND P1, PT, R0, R7, PT ;  /* 0x000000070000720c */ /* 0x000fe20003f26270 */
[----:B------:R-:W-:Y:S01]  /*0120*/  IMAD.IADD R8, R4, 0x1, R6 ;  /* 0x0000000104087824 */ /* 0x000fe200078e0206 */
[C---:B------:R-:W-:Y:S01]  /*0130*/  ISETP.GT.AND P0, PT, R3.reuse, 0x2, !P0 ;  /* 0x000000020300780c */ /* 0x040fe20004704270 */
[----:B------:R-:W-:Y:S01]  /*0140*/  IMAD.MOV.U32 R7, RZ, RZ, RZ ;  /* 0x000000ffff077224 */ /* 0x000fe200078e00ff */
[----:B------:R-:W-:-:S02]  /*0150*/  ISETP.GT.AND P1, PT, R3, -0x2, !P1 ;  /* 0xfffffffe0300780c */ /* 0x000fc40004f24270 */
[----:B------:R-:W-:Y:S01]  /*0160*/  IADD3 R10, PT, PT, R8, R6, RZ ;  /* 0x00000006080a7210 */ /* 0x000fe20007ffe0ff */
[----:B--2---:R-:W-:Y:S01]  /*0170*/  IMAD R5, R5, UR5, R12 ;  /* 0x0000000505057c24 */ /* 0x004fe2000f8e020c */
[----:B------:R-:W-:Y:S01]  /*0180*/  ISETP.GT.AND P2, PT, R3, -0x4, !P2 ;  /* 0xfffffffc0300780c */ /* 0x000fe20005744270 */
[----:B------:R-:W0:Y:S02]  /*0190*/  LDC.64 R12, c[0x0][0x388] ;  /* 0x0000e200ff0c7b82 */ /* 0x000e240000000a00 */
[----:B------:R-:W-:Y:S01]  /*01a0*/  IMAD R11, R6, 0x2, R10 ;  /* 0x00000002060b7824 */ /* 0x000fe200078e020a */
[----:B------:R-:W-:Y:S01]  /*01b0*/  P2R R9, PR, RZ, 0x1 ;  /* 0x00000001ff097803 */ /* 0x000fe20000000000 */
[C---:B------:R-:W-:Y:S01]  /*01c0*/  IMAD.IADD R4, R5.reuse, 0x1, R4 ;  /* 0x0000000105047824 */ /* 0x040fe200078e0204 */
[----:B------:R-:W-:Y:S01]  /*01d0*/  IADD3 R2, PT, PT, R5, R2, RZ ;  /* 0x0000000205027210 */ /* 0x000fe20007ffe0ff */
[----:B------:R-:W2:Y:S01]  /*01e0*/  LDCU.64 UR4, c[0x0][0x358] ;  /* 0x00006b00ff0477ac */ /* 0x000ea20008000a00 */
[----:B------:R-:W-:-:S04]  /*01f0*/  IADD3 R22, PT, PT, R11, R6, RZ ;  /* 0x000000060b167210 */ /* 0x000fc80007ffe0ff */
[C-C-:B------:R-:W-:Y:S01]  /*0200*/  IADD3 R0, PT, PT, R5.reuse, R6, R22.reuse ;  /* 0x0000000605007210 */ /* 0x140fe20007ffe016 */
[C---:B------:R-:W-:Y:S01]  /*0210*/  IMAD.IADD R22, R5.reuse, 0x1, R22 ;  /* 0x0000000105167824 */ /* 0x040fe200078e0216 */
[C---:B------:R-:W-:Y:S01]  /*0220*/  IADD3 R6, PT, PT, R5.reuse, R8, RZ ;  /* 0x0000000805067210 */ /* 0x040fe20007ffe0ff */
[C---:B------:R-:W-:Y:S01]  /*0230*/  IMAD.IADD R8, R5.reuse, 0x1, R10 ;  /* 0x0000000105087824 */ /* 0x040fe200078e020a */
[----:B-1----:R-:W-:-:S07]  /*0240*/  IADD3 R10, PT, PT, R5, R11, RZ ;  /* 0x0000000b050a7210 */ /* 0x002fce0007ffe0ff */
.L_x_5:
[----:B------:R-:W-:Y:S01]  /*0250*/  ISETP.GE.AND P0, PT, R5, UR6, PT ;  /* 0x0000000605007c0c */ /* 0x000fe2000bf06270 */
[----:B------:R-:W-:Y:S03]  /*0260*/  BSSY.RECONVERGENT B0, `(.L_x_1) ;  /* 0x00001c5000007945 */ /* 0x000fe60003800200 */
[----:B------:R-:W-:-:S13]  /*0270*/  ISETP.GE.OR P0, PT, R3, UR7, P0 ;  /* 0x0000000703007c0c */ /* 0x000fda0008706670 */
[----:B-1----:R-:W-:Y:S05]  /*0280*/  @P0 BRA `(.L_x_2) ;  /* 0x0000001c00080947 */ /* 0x002fea0003800000 */
[----:B------:R-:W-:Y:S01]  /*0290*/  IADD3 R11, PT, PT, R5, -0x3, RZ ;  /* 0xfffffffd050b7810 */ /* 0x000fe20007ffe0ff */
[----:B------:R-:W-:Y:S01]  /*02a0*/  VIADD R14, R3, 0xfffffffe ;  /* 0xfffffffe030e7836 */ /* 0x000fe20000000000 */
[----:B------:R-:W-:Y:S01]  /*02b0*/  ISETP.NE.AND P3, PT, R9, RZ, PT ;  /* 0x000000ff0900720c */ /* 0x000fe20003f65270 */
[--C-:B------:R-:W-:Y:S01]  /*02c0*/  IMAD R20, R4, 0x3, R7.reuse ;  /* 0x0000000304147824 */ /* 0x100fe200078e0207 */
[C---:B------:R-:W-:Y:S01]  /*02d0*/  ISETP.GE.AND P0, PT, R11.reuse, UR6, PT ;  /* 0x000000060b007c0c */ /* 0x040fe2000bf06270 */
[----:B------:R-:W-:Y:S01]  /*02e0*/  IMAD R19, R6, 0x3, R7 ;  /* 0x0000000306137824 */ /* 0x000fe200078e0207 */
[----:B------:R-:W-:Y:S02]  /*02f0*/  ISETP.GE.AND P4, PT, R14, UR7, PT ;  /* 0x000000070e007c0c */ /* 0x000fe4000bf86270 */
[----:B------:R-:W-:Y:S02]  /*0300*/  ISETP.GT.AND P0, PT, R11, -0x1, !P0 ;  /* 0xffffffff0b00780c */ /* 0x000fe40004704270 */
[----:B------:R-:W-:-:S02]  /*0310*/  ISETP.GT.AND P4, PT, R3, 0x1, !P4 ;  /* 0x000000010300780c */ /* 0x000fc40006784270 */
[----:B------:R-:W-:Y:S02]  /*0320*/  PLOP3.LUT P3, PT, P0, P3, PT, 0x80, 0x8 ;  /* 0x000000000008781c */ /* 0x000fe40000767070 */
[----:B------:R-:W-:-:S11]  /*0330*/  PLOP3.LUT P5, PT, P0, P4, PT, 0x80, 0x8 ;  /* 0x000000000008781c */ /* 0x000fd600007a9070 */
[----:B------:R-:W1:Y:S01]  /*0340*/  @P3 LDC.64 R16, c[0x0][0x380] ;  /* 0x0000e000ff103b82 */ /* 0x000e620000000a00 */
[----:B------:R-:W-:-:S07]  /*0350*/  @P3 IADD3 R11, PT, PT, R20, -0x9, RZ ;  /* 0xfffffff7140b3810 */ /* 0x000fce0007ffe0ff */
[----:B------:R-:W3:Y:S01]  /*0360*/  @P5 LDC.64 R14, c[0x0][0x380] ;  /* 0x0000e000ff0e5b82 */ /* 0x000ee20000000a00 */
[----:B-1----:R-:W-:-:S04]  /*0370*/  @P3 IMAD.WIDE.U32 R16, R11, 0x4, R16 ;  /* 0x000000040b103825 */ /* 0x002fc800078e0010 */
[----:B------:R-:W-:Y:S02]  /*0380*/  @P5 VIADD R11, R19, 0xfffffff7 ;  /* 0xfffffff7130b5836 */ /* 0x000fe40000000000 */
[----:B--2---:R-:W2:Y:S02]  /*0390*/  @P3 LDG.E R16, desc[UR4][R16.64] ;  /* 0x0000000410103981 */ /* 0x004ea4000c1e1900 */
[----:B---3--:R-:W-:-:S06]  /*03a0*/  @P5 IMAD.WIDE.U32 R14, R11, 0x4, R14 ;  /* 0x000000040b0e5825 */ /* 0x008fcc00078e000e */
[----:B------:R-:W3:Y:S01]  /*03b0*/  @P5 LDG.E R14, desc[UR4][R14.64] ;  /* 0x000000040e0e5981 */ /* 0x000ee2000c1e1900 */
[----:B------:R-:W-:Y:S02]  /*03c0*/  HFMA2 R11, -RZ, RZ, 0, 0 ;  /* 0x00000000ff0b7431 */ /* 0x000fe400000001ff */
[----:B------:R-:W-:Y:S01]  /*03d0*/  IMAD.MOV.U32 R24, RZ, RZ, RZ ;  /* 0x000000ffff187224 */ /* 0x000fe200078e00ff */
[----:B------:R-:W-:-:S05]  /*03e0*/  @P3 MOV R24, 0x3f800000 ;  /* 0x3f80000000183802 */ /* 0x000fca0000000f00 */
[----:B------:R-:W-:Y:S01]  /*03f0*/  @P5 FADD R24, R24, 1 ;  /* 0x3f80000018185421 */ /* 0x000fe20000000000 */
[----:B--2---:R-:W-:-:S05]  /*0400*/  @P3 I2FP.F32.S32 R18, R16 ;  /* 0x0000001000123245 */ /* 0x004fca0000201400 */
[----:B------:R-:W-:Y:S01]  /*0410*/  @P3 FADD R11, RZ, R18 ;  /* 0x00000012ff0b3221 */ /* 0x000fe20000000000 */
[C---:B------:R-:W-:Y:S02]  /*0420*/  ISETP.GT.AND P3, PT, R3.reuse, UR7, PT ;  /* 0x0000000703007c0c */ /* 0x040fe4000bf64270 */
[----:B---3--:R-:W-:Y:S02]  /*0430*/  @P5 I2FP.F32.S32 R18, R14 ;  /* 0x0000000e00125245 */ /* 0x008fe40000201400 */
[----:B------:R-:W-:-:S03]  /*0440*/  ISETP.GT.AND P3, PT, R3, RZ, !P3 ;  /* 0x000000ff0300720c */ /* 0x000fc60005f64270 */
[----:B------:R-:W-:Y:S01]  /*0450*/  @P5 FADD R11, R11, R18 ;  /* 0x000000120b0b5221 */ /* 0x000fe20000000000 */
[----:B------:R-:W-:Y:S01]  /*0460*/  PLOP3.LUT P5, PT, P0, P3, PT, 0x80, 0x8 ;  /* 0x000000000008781c */ /* 0x000fe200007a7070 */
[----:B------:R-:W-:-:S12]  /*0470*/  IMAD R18, R8, 0x3, R7 ;  /* 0x0000000308127824 */ /* 0x000fd800078e0207 */
[----:B------:R-:W1:Y:S01]  /*0480*/  @P5 LDC.64 R14, c[0x0][0x380] ;  /* 0x0000e000ff0e5b82 */ /* 0x000e620000000a00 */
[----:B------:R-:W-:-:S04]  /*0490*/  @P5 VIADD R17, R18, 0xfffffff7 ;  /* 0xfffffff712115836 */ /* 0x000fc80000000000 */
[----:B-1----:R-:W-:-:S06]  /*04a0*/  @P5 IMAD.WIDE.U32 R16, R17, 0x4, R14 ;  /* 0x0000000411105825 */ /* 0x002fcc00078e000e */
[----:B------:R-:W2:Y:S01]  /*04b0*/  @P5 LDG.E R16, desc[UR4][R16.64] ;  /* 0x0000000410105981 */ /* 0x000ea2000c1e1900 */
[----:B------:R-:W-:Y:S01]  /*04c0*/  @P5 FADD R24, R24, 1 ;  /* 0x3f80000018185421 */ /* 0x000fe20000000000 */
[----:B------:R-:W-:Y:S01]  /*04d0*/  IMAD R23, R2, 0x3, R7 ;  /* 0x0000000302177824 */ /* 0x000fe200078e0207 */
[----:B--2---:R-:W-:-:S05]  /*04e0*/  @P5 I2FP.F32.S32 R14, R16 ;  /* 0x00000010000e5245 */ /* 0x004fca0000201400 */
[----:B------:R-:W-:Y:S01]  /*04f0*/  @P5 FADD R11, R11, R14 ;  /* 0x0000000e0b0b5221 */ /* 0x000fe20000000000 */
[----:B------:R-:W-:-:S13]  /*0500*/  ISETP.LT.OR P5, PT, R3, RZ, !P0 ;  /* 0x000000ff0300720c */ /* 0x000fda00047a1670 */
[----:B------:R-:W1:Y:S01]  /*0510*/  @!P5 LDC.64 R14, c[0x0][0x380] ;  /* 0x0000e000ff0edb82 */ /* 0x000e620000000a00 */
[----:B------:R-:W-:-:S05]  /*0520*/  @!P5 IADD3 R29, PT, PT, R23, -0x9, RZ ;  /* 0xfffffff7171dd810 */ /* 0x000fca0007ffe0ff */
[----:B-1----:R-:W-:-:S06]  /*0530*/  @!P5 IMAD.WIDE.U32 R28, R29, 0x4, R14 ;  /* 0x000000041d1cd825 */ /* 0x002fcc00078e000e */
[----:B------:R-:W2:Y:S01]  /*0540*/  @!P5 LDG.E R28, desc[UR4][R28.64] ;  /* 0x000000041c1cd981 */ /* 0x000ea2000c1e1900 */
[----:B------:R-:W-:Y:S01]  /*0550*/  @!P5 FADD R24, R24, 1 ;  /* 0x3f8000001818d421 */ /* 0x000fe20000000000 */
[----:B------:R-:W-:Y:S01]  /*0560*/  IMAD R26, R10, 0x3, R7 ;  /* 0x000000030a1a7824 */ /* 0x000fe200078e0207 */
[----:B--2---:R-:W-:-:S05]  /*0570*/  @!P5 I2FP.F32.S32 R14, R28 ;  /* 0x0000001c000ed245 */ /* 0x004fca0000201400 */
[----:B------:R-:W-:Y:S01]  /*0580*/  @!P5 FADD R11, R11, R14 ;  /* 0x0000000e0b0bd221 */ /* 0x000fe20000000000 */
[----:B------:R-:W-:-:S13]  /*0590*/  PLOP3.LUT P5, PT, P0, P1, PT, 0x80, 0x8 ;  /* 0x000000000008781c */ /* 0x000fda00007a3070 */
[----:B------:R-:W1:Y:S01]  /*05a0*/  @P5 LDC.64 R14, c[0x0][0x380] ;  /* 0x0000e000ff0e5b82 */ /* 0x000e620000000a00 */
[----:B------:R-:W-:-:S04]  /*05b0*/  @P5 VIADD R17, R26, 0xfffffff7 ;  /* 0xfffffff71a115836 */ /* 0x000fc80000000000 */
[----:B-1----:R-:W-:-:S06]  /*05c0*/  @P5 IMAD.WIDE.U32 R16, R17, 0x4, R14 ;  /* 0x0000000411105825 */ /* 0x002fcc00078e000e */
[----:B------:R-:W2:Y:S01]  /*05d0*/  @P5 LDG.E R16, desc[UR4][R16.64] ;  /* 0x0000000410105981 */ /* 0x000ea2000c1e1900 */
[----:B------:R-:W-:Y:S01]  /*05e0*/  IADD3 R15, PT, PT, R3, 0x2, RZ ;  /* 0x00000002030f7810 */ /* 0x000fe20007ffe0ff */
[----:B------:R-:W-:Y:S01]  /*05f0*/  @P5 FADD R24, R24, 1 ;  /* 0x3f80000018185421 */ /* 0x000fe20000000000 */
[----:B------:R-:W-:Y:S01]  /*0600*/  IMAD R27, R22, 0x3, R7 ;  /* 0x00000003161b7824 */ /* 0x000fe200078e0207 */
[----:B--2---:R-:W-:-:S05]  /*0610*/  @P5 I2FP.F32.S32 R14, R16 ;  /* 0x00000010000e5245 */ /* 0x004fca0000201400 */
[----:B------:R-:W-:Y:S01]  /*0620*/  @P5 FADD R11, R11, R14 ;  /* 0x0000000e0b0b5221 */ /* 0x000fe20000000000 */
[----:B------:R-:W-:-:S04]  /*0630*/  ISETP.GE.AND P5, PT, R15, UR7, PT ;  /* 0x000000070f007c0c */ /* 0x000fc8000bfa6270 */
[----:B------:R-:W-:-:S04]  /*0640*/  ISETP.GT.AND P5, PT, R3, -0x3, !P5 ;  /* 0xfffffffd0300780c */ /* 0x000fc80006fa4270 */
[----:B------:R-:W-:-:S13]  /*0650*/  PLOP3.LUT P6, PT, P0, P5, PT, 0x80, 0x8 ;  /* 0x000000000008781c */ /* 0x000fda00007cb070 */
[----:B------:R-:W1:Y:S01]  /*0660*/  @P6 LDC.64 R14, c[0x0][0x380] ;  /* 0x0000e000ff0e6b82 */ /* 0x000e620000000a00 */
[----:B------:R-:W-:-:S04]  /*0670*/  @P6 VIADD R21, R27, 0xfffffff7 ;  /* 0xfffffff71b156836 */ /* 0x000fc80000000000 */
[----:B-1----:R-:W-:-:S06]  /*0680*/  @P6 IMAD.WIDE.U32 R16, R21, 0x4, R14 ;  /* 0x0000000415106825 */ /* 0x002fcc00078e000e */
[----:B------:R-:W2:Y:S01]  /*0690*/  @P6 LDG.E R16, desc[UR4][R16.64] ;  /* 0x0000000410106981 */ /* 0x000ea2000c1e1900 */
[----:B------:R-:W-:Y:S01]  /*06a0*/  PLOP3.LUT P0, PT, P0, P2, PT, 0x80, 0x8 ;  /* 0x000000000008781c */ /* 0x000fe20000705070 */
[----:B------:R-:W-:Y:S02]  /*06b0*/  IMAD R29, R0, 0x3, R7 ;  /* 0x00000003001d7824 */ /* 0x000fe400078e0207 */
[----:B------:R-:W-:-:S10]  /*06c0*/  @P6 FADD R24, R24, 1 ;  /* 0x3f80000018186421 */ /* 0x000fd40000000000 */
[----:B------:R-:W-:Y:S02]  /*06d0*/  @P0 IADD3 R29, PT, PT, R29, -0x9, RZ ;  /* 0xfffffff71d1d0810 */ /* 0x000fe40007ffe0ff */
[----:B--2---:R-:W-:-:S05]  /*06e0*/  @P6 I2FP.F32.S32 R14, R16 ;  /* 0x00000010000e6245 */ /* 0x004fca0000201400 */
[----:B------:R-:W-:Y:S01]  /*06f0*/  @P6 FADD R11, R11, R14 ;  /* 0x0000000e0b0b6221 */ /* 0x000fe20000000000 */
[----:B------:R-:W-:Y:S01]  /*0700*/  @P0 FADD R24, R24, 1 ;  /* 0x3f80000018180421 */ /* 0x000fe20000000000 */
[----:B------:R-:W1:Y:S01]  /*0710*/  @P0 LDC.64 R14, c[0x0][0x380] ;  /* 0x0000e000ff0e0b82 */ /* 0x000e620000000a00 */
[----:B------:R-:W-:Y:S01]  /*0720*/  ISETP.NE.AND P6, PT, R9, RZ, PT ;  /* 0x000000ff0900720c */ /* 0x000fe20003fc5270 */
[----:B-1----:R-:W-:-:S06]  /*0730*/  @P0 IMAD.WIDE.U32 R28, R29, 0x4, R14 ;  /* 0x000000041d1c0825 */ /* 0x002fcc00078e000e */
[----:B------:R-:W2:Y:S01]  /*0740*/  @P0 LDG.E R28, desc[UR4][R28.64] ;  /* 0x000000041c1c0981 */ /* 0x000ea2000c1e1900 */
[----:B------:R-:W-:Y:S01]  /*0750*/  VIADD R15, R5, 0xfffffffe ;  /* 0xfffffffe050f7836 */ /* 0x000fe20000000000 */
[----:B--2---:R-:W-:-:S05]  /*0760*/  @P0 I2FP.F32.S32 R14, R28 ;  /* 0x0000001c000e0245 */ /* 0x004fca0000201400 */
[----:B------:R-:W-:Y:S01]  /*0770*/  @P0 FADD R11, R11, R14 ;  /* 0x0000000e0b0b0221 */ /* 0x000fe20000000000 */
[----:B------:R-:W-:-:S04]  /*0780*/  ISETP.GE.AND P0, PT, R15, UR6, PT ;  /* 0x000000060f007c0c */ /* 0x000fc8000bf06270 */
[----:B------:R-:W-:-:S04]  /*0790*/  ISETP.GT.AND P0, PT, R15, -0x1, !P0 ;  /* 0xffffffff0f00780c */ /* 0x000fc80004704270 */
[----:B------:R-:W-:-:S13]  /*07a0*/  PLOP3.LUT P6, PT, P0, P6, PT, 0x80, 0x8 ;  /* 0x000000000008781c */ /* 0x000fda00007cd070 */
[----:B------:R-:W1:Y:S01]  /*07b0*/  @P6 LDC.64 R14, c[0x0][0x380] ;  /* 0x0000e000ff0e6b82 */ /* 0x000e620000000a00 */
[----:B------:R-:W-:-:S05]  /*07c0*/  @P6 IADD3 R17, PT, PT, R20, -0x6, RZ ;  /* 0xfffffffa14116810 */ /* 0x000fca0007ffe0ff */
[----:B-1----:R-:W-:-:S06]  /*07d0*/  @P6 IMAD.WIDE.U32 R16, R17, 0x4, R14 ;  /* 0x0000000411106825 */ /* 0x002fcc00078e000e */
[----:B------:R-:W2:Y:S01]  /*07e0*/  @P6 LDG.E R16, desc[UR4][R16.64] ;  /* 0x0000000410106981 */ /* 0x000ea2000c1e1900 */
[----:B------:R-:W-:Y:S01]  /*07f0*/  @P6 FADD R24, R24, 1 ;  /* 0x3f80000018186421 */ /* 0x000fe20000000000 */
[----:B--2---:R-:W-:-:S05]  /*0800*/  @P6 I2FP.F32.S32 R14, R16 ;  /* 0x00000010000e6245 */ /* 0x004fca0000201400 */
[----:B------:R-:W-:Y:S01]  /*0810*/  @P6 FADD R11, R11, R14 ;  /* 0x0000000e0b0b6221 */ /* 0x000fe20000000000 */
[----:B------:R-:W-:-:S13]  /*0820*/  PLOP3.LUT P6, PT, P0, P4, PT, 0x80, 0x8 ;  /* 0x000000000008781c */ /* 0x000fda00007c9070 */
[----:B------:R-:W1:Y:S01]  /*0830*/  @P6 LDC.64 R14, c[0x0][0x380] ;  /* 0x0000e000ff0e6b82 */ /* 0x000e620000000a00 */
[----:B------:R-:W-:-:S04]  /*0840*/  @P6 VIADD R29, R19, 0xfffffffa ;  /* 0xfffffffa131d6836 */ /* 0x000fc80000000000 */
[----:B-1----:R-:W-:-:S06]  /*0850*/  @P6 IMAD.WIDE.U32 R28, R29, 0x4, R14 ;  /* 0x000000041d1c6825 */ /* 0x002fcc00078e000e */
[----:B------:R-:W2:Y:S01]  /*0860*/  @P6 LDG.E R28, desc[UR4][R28.64] ;  /* 0x000000041c1c6981 */ /* 0x000ea2000c1e1900 */
[----:B------:R-:W-:Y:S01]  /*0870*/  @P6 FADD R24, R24, 1 ;  /* 0x3f80000018186421 */ /* 0x000fe20000000000 */
[----:B--2---:R-:W-:-:S05]  /*0880*/  @P6 I2FP.F32.S32 R14, R28 ;  /* 0x0000001c000e6245 */ /* 0x004fca0000201400 */
[----:B------:R-:W-:Y:S01]  /*0890*/  @P6 FADD R11, R11, R14 ;  /* 0x0000000e0b0b6221 */ /* 0x000fe20000000000 */
        /* <DEDUP_REMOVED lines=8> */
[----:B------:R-:W-:-:S13]  /*0920*/  ISETP.LT.OR P6, PT, R3, RZ, !P0 ;  /* 0x000000ff0300720c */ /* 0x000fda00047c1670 */
[----:B------:R-:W1:Y:S01]  /*0930*/  @!P6 LDC.64 R14, c[0x0][0x380] ;  /* 0x0000e000ff0eeb82 */ /* 0x000e620000000a00 */
[----:B------:R-:W-:-:S04]  /*0940*/  @!P6 VIADD R29, R23, 0xfffffffa ;  /* 0xfffffffa171de836 */ /* 0x000fc80000000000 */
[----:B-1----:R-:W-:-:S06]  /*0950*/  @!P6 IMAD.WIDE.U32 R28, R29, 0x4, R14 ;  /* 0x000000041d1ce825 */ /* 0x002fcc00078e000e */
[----:B------:R-:W2:Y:S01]  /*0960*/  @!P6 LDG.E R28, desc[UR4][R28.64] ;  /* 0x000000041c1ce981 */ /* 0x000ea2000c1e1900 */
[----:B------:R-:W-:Y:S01]  /*0970*/  @!P6 FADD R24, R24, 1 ;  /* 0x3f8000001818e421 */ /* 0x000fe20000000000 */
[----:B--2---:R-:W-:-:S05]  /*0980*/  @!P6 I2FP.F32.S32 R14, R28 ;  /* 0x0000001c000ee245 */ /* 0x004fca0000201400 */
[----:B------:R-:W-:Y:S01]  /*0990*/  @!P6 FADD R11, R11, R14 ;  /* 0x0000000e0b0be221 */ /* 0x000fe20000000000 */
        /* <DEDUP_REMOVED lines=84> */
[----:B------:R-:W2:Y:S02]  /*0ee0*/  @P0 LDG.E R28, desc[UR4][R28.64] ;  /* 0x000000041c1c0981 */ /* 0x000ea4000c1e1900 */
[----:B--2---:R-:W-:-:S05]  /*0ef0*/  @P0 I2FP.F32.S32 R14, R28 ;  /* 0x0000001c000e0245 */ /* 0x004fca0000201400 */
[----:B------:R-:W-:Y:S01]  /*0f00*/  @P0 FADD R11, R11, R14 ;  /* 0x0000000e0b0b0221 */ /* 0x000fe20000000000 */
[----:B------:R-:W-:-:S04]  /*0f10*/  ISETP.GE.AND P0, PT, R5, UR6, PT ;  /* 0x0000000605007c0c */ /* 0x000fc8000bf06270 */
[----:B------:R-:W-:-:S04]  /*0f20*/  ISETP.GT.AND P0, PT, R5, -0x1, !P0 ;  /* 0xffffffff0500780c */ /* 0x000fc80004704270 */
[----:B------:R-:W-:-:S13]  /*0f30*/  PLOP3.LUT P6, PT, P0, P6, PT, 0x80, 0x8 ;  /* 0x000000000008781c */ /* 0x000fda00007cd070 */
[----:B------:R-:W1:Y:S02]  /*0f40*/  @P6 LDC.64 R14, c[0x0][0x380] ;  /* 0x0000e000ff0e6b82 */ /* 0x000e640000000a00 */
[----:B-1----:R-:W-:-:S06]  /*0f50*/  @P6 IMAD.WIDE.U32 R16, R20, 0x4, R14 ;  /* 0x0000000414106825 */ /* 0x002fcc00078e000e */
[----:B------:R-:W2:Y:S01]  /*0f60*/  @P6 LDG.E R16, desc[UR4][R16.64] ;  /* 0x0000000410106981 */ /* 0x000ea2000c1e1900 */
[----:B------:R-:W-:Y:S01]  /*0f70*/  @P6 FADD R24, R24, 1 ;  /* 0x3f80000018186421 */ /* 0x000fe20000000000 */
[----:B--2---:R-:W-:-:S05]  /*0f80*/  @P6 I2FP.F32.S32 R14, R16 ;  /* 0x00000010000e6245 */ /* 0x004fca0000201400 */
[----:B------:R-:W-:Y:S01]  /*0f90*/  @P6 FADD R11, R11, R14 ;  /* 0x0000000e0b0b6221 */ /* 0x000fe20000000000 */
        /* <DEDUP_REMOVED lines=14> */
[----:B------:R-:W-:-:S13]  /*1080*/  ISETP.LT.OR P6, PT, R3, RZ, !P0 ;  /* 0x000000ff0300720c */ /* 0x000fda00047c1670 */
[----:B------:R-:W1:Y:S02]  /*1090*/  @!P6 LDC.64 R14, c[0x0][0x380] ;  /* 0x0000e000ff0eeb82 */ /* 0x000e640000000a00 */
[----:B-1----:R-:W-:-:S06]  /*10a0*/  @!P6 IMAD.WIDE.U32 R28, R23, 0x4, R14 ;  /* 0x00000004171ce825 */ /* 0x002fcc00078e000e */
[----:B------:R-:W2:Y:S01]  /*10b0*/  @!P6 LDG.E R28, desc[UR4][R28.64] ;  /* 0x000000041c1ce981 */ /* 0x000ea2000c1e1900 */
[----:B------:R-:W-:Y:S01]  /*10c0*/  @!P6 FADD R24, R24, 1 ;  /* 0x3f8000001818e421 */ /* 0x000fe20000000000 */
[----:B--2---:R-:W-:-:S05]  /*10d0*/  @!P6 I2FP.F32.S32 R14, R28 ;  /* 0x0000001c000ee245 */ /* 0x004fca0000201400 */
[----:B------:R-:W-:Y:S01]  /*10e0*/  @!P6 FADD R11, R11, R14 ;  /* 0x0000000e0b0be221 */ /* 0x000fe20000000000 */
        /* <DEDUP_REMOVED lines=11> */
[----:B------:R-:W-:Y:S01]  /*11a0*/  PLOP3.LUT P0, PT, P0, P2, PT, 0x80, 0x8 ;  /* 0x000000000008781c */ /* 0x000fe20000705070 */
[----:B------:R-:W-:Y:S02]  /*11b0*/  IMAD R17, R0, 0x3, R7 ;  /* 0x0000000300117824 */ /* 0x000fe400078e0207 */
[----:B------:R-:W-:Y:S01]  /*11c0*/  @P6 FADD R24, R24, 1 ;  /* 0x3f80000018186421 */ /* 0x000fe20000000000 */
[----:B--2---:R-:W-:-:S05]  /*11d0*/  @P6 I2FP.F32.S32 R14, R28 ;  /* 0x0000001c000e6245 */ /* 0x004fca0000201400 */
[----:B------:R-:W-:-:S04]  /*11e0*/  @P6 FADD R11, R11, R14 ;  /* 0x0000000e0b0b6221 */ /* 0x000fc80000000000 */
        /* <DEDUP_REMOVED lines=12> */
[----:B------:R-:W-:-:S05]  /*12b0*/  @P6 IADD3 R29, PT, PT, R20, 0x3, RZ ;  /* 0x00000003141d6810 */ /* 0x000fca0007ffe0ff */
        /* <DEDUP_REMOVED lines=45> */
[----:B------:R-:W-:Y:S02]  /*1590*/  @P0 IADD3 R29, PT, PT, R29, 0x3, RZ ;  /* 0x000000031d1d0810 */ /* 0x000fe40007ffe0ff */
        /* <DEDUP_REMOVED lines=78> */
[----:B------:R-:W-:Y:S01]  /*1a80*/  PLOP3.LUT P4, PT, P0, P4, PT, 0x80, 0x8 ;  /* 0x000000000008781c */ /* 0x000fe20000789070 */
[----:B------:R-:W-:Y:S01]  /*1a90*/  @P6 FADD R24, R24, 1 ;  /* 0x3f80000018186421 */ /* 0x000fe20000000000 */
[----:B------:R-:W-:-:S11]  /*1aa0*/  PLOP3.LUT P3, PT, P0, P3, PT, 0x80, 0x8 ;  /* 0x000000000008781c */ /* 0x000fd60000767070 */
[----:B------:R-:W1:Y:S01]  /*1ab0*/  @P4 LDC.64 R16, c[0x0][0x380] ;  /* 0x0000e000ff104b82 */ /* 0x000e620000000a00 */
[----:B------:R-:W-:-:S04]  /*1ac0*/  @P4 VIADD R19, R19, 0x9 ;  /* 0x0000000913134836 */ /* 0x000fc80000000000 */
[----:B-1----:R-:W-:-:S06]  /*1ad0*/  @P4 IMAD.WIDE.U32 R16, R19, 0x4, R16 ;  /* 0x0000000413104825 */ /* 0x002fcc00078e0010 */
[----:B------:R-:W3:Y:S01]  /*1ae0*/  @P4 LDG.E R16, desc[UR4][R16.64] ;  /* 0x0000000410104981 */ /* 0x000ee2000c1e1900 */
[----:B------:R-:W-:Y:S02]  /*1af0*/  @P3 IADD3 R19, PT, PT, R18, 0x9, RZ ;  /* 0x0000000912133810 */ /* 0x000fe40007ffe0ff */
[----:B--2---:R-:W-:-:S05]  /*1b00*/  @P6 I2FP.F32.S32 R14, R20 ;  /* 0x00000014000e6245 */ /* 0x004fca0000201400 */
[----:B------:R-:W-:Y:S02]  /*1b10*/  @P6 FADD R11, R11, R14 ;  /* 0x0000000e0b0b6221 */ /* 0x000fe40000000000 */
[----:B------:R-:W1:Y:S02]  /*1b20*/  @P3 LDC.64 R14, c[0x0][0x380] ;  /* 0x0000e000ff0e3b82 */ /* 0x000e640000000a00 */
[----:B-1----:R-:W-:-:S06]  /*1b30*/  @P3 IMAD.WIDE.U32 R14, R19, 0x4, R14 ;  /* 0x00000004130e3825 */ /* 0x002fcc00078e000e */
[----:B------:R-:W2:Y:S01]  /*1b40*/  @P3 LDG.E R14, desc[UR4][R14.64] ;  /* 0x000000040e0e3981 */ /* 0x000ea2000c1e1900 */
[----:B------:R-:W-:Y:S01]  /*1b50*/  @P4 FADD R24, R24, 1 ;  /* 0x3f80000018184421 */ /* 0x000fe20000000000 */
[----:B---3--:R-:W-:-:S05]  /*1b60*/  @P4 I2FP.F32.S32 R18, R16 ;  /* 0x0000001000124245 */ /* 0x008fca0000201400 */
[----:B------:R-:W-:Y:S01]  /*1b70*/  @P4 FADD R11, R11, R18 ;  /* 0x000000120b0b4221 */ /* 0x000fe20000000000 */
[----:B------:R-:W-:Y:S01]  /*1b80*/  ISETP.LT.OR P4, PT, R3, RZ, !P0 ;  /* 0x000000ff0300720c */ /* 0x000fe20004781670 */
[----:B------:R-:W-:Y:S01]  /*1b90*/  @P3 FADD R24, R24, 1 ;  /* 0x3f80000018183421 */ /* 0x000fe20000000000 */
[----:B------:R-:W-:-:S11]  /*1ba0*/  PLOP3.LUT P5, PT, P0, P5, PT, 0x80, 0x8 ;  /* 0x000000000008781c */ /* 0x000fd600007ab070 */
[----:B------:R-:W1:Y:S01]  /*1bb0*/  @!P4 LDC.64 R18, c[0x0][0x380] ;  /* 0x0000e000ff12cb82 */ /* 0x000e620000000a00 */
[----:B------:R-:W-:-:S07]  /*1bc0*/  @!P4 VIADD R21, R23, 0x9 ;  /* 0x000000091715c836 */ /* 0x000fce0000000000 */
[----:B------:R-:W3:Y:S01]  /*1bd0*/  @P5 LDC.64 R16, c[0x0][0x380] ;  /* 0x0000e000ff105b82 */ /* 0x000ee20000000a00 */
[----:B-1----:R-:W-:-:S04]  /*1be0*/  @!P4 IMAD.WIDE.U32 R18, R21, 0x4, R18 ;  /* 0x000000041512c825 */ /* 0x002fc800078e0012 */
[----:B------:R-:W-:Y:S02]  /*1bf0*/  @P5 VIADD R27, R27, 0x9 ;  /* 0x000000091b1b5836 */ /* 0x000fe40000000000 */
[----:B------:R-:W4:Y:S02]  /*1c00*/  @!P4 LDG.E R18, desc[UR4][R18.64] ;  /* 0x000000041212c981 */ /* 0x000f24000c1e1900 */
[----:B---3--:R-:W-:-:S06]  /*1c10*/  @P5 IMAD.WIDE.U32 R16, R27, 0x4, R16 ;  /* 0x000000041b105825 */ /* 0x008fcc00078e0010 */
[----:B------:R-:W3:Y:S01]  /*1c20*/  @P5 LDG.E R16, desc[UR4][R16.64] ;  /* 0x0000000410105981 */ /* 0x000ee2000c1e1900 */
[----:B--2---:R-:W-:-:S05]  /*1c30*/  @P3 I2FP.F32.S32 R20, R14 ;  /* 0x0000000e00143245 */ /* 0x004fca0000201400 */
[----:B------:R-:W-:Y:S01]  /*1c40*/  @P3 FADD R11, R11, R20 ;  /* 0x000000140b0b3221 */ /* 0x000fe20000000000 */
[----:B------:R-:W-:Y:S02]  /*1c50*/  PLOP3.LUT P3, PT, P0, P1, PT, 0x80, 0x8 ;  /* 0x000000000008781c */ /* 0x000fe40000763070 */
[----:B------:R-:W-:-:S11]  /*1c60*/  PLOP3.LUT P0, PT, P0, P2, PT, 0x80, 0x8 ;  /* 0x000000000008781c */ /* 0x000fd60000705070 */
[----:B------:R-:W1:Y:S08]  /*1c70*/  @P3 LDC.64 R14, c[0x0][0x380] ;  /* 0x0000e000ff0e3b82 */ /* 0x000e700000000a00 */
[----:B------:R-:W2:Y:S01]  /*1c80*/  @P0 LDC.64 R20, c[0x0][0x380] ;  /* 0x0000e000ff140b82 */ /* 0x000ea20000000a00 */
[----:B------:R-:W-:Y:S02]  /*1c90*/  @P3 IADD3 R29, PT, PT, R26, 0x9, RZ ;  /* 0x000000091a1d3810 */ /* 0x000fe40007ffe0ff */
[----:B------:R-:W-:-:S03]  /*1ca0*/  @P0 IADD3 R25, PT, PT, R25, 0x9, RZ ;  /* 0x0000000919190810 */ /* 0x000fc60007ffe0ff */
[----:B-1----:R-:W-:-:S06]  /*1cb0*/  @P3 IMAD.WIDE.U32 R14, R29, 0x4, R14 ;  /* 0x000000041d0e3825 */ /* 0x002fcc00078e000e */
[----:B------:R-:W5:Y:S01]  /*1cc0*/  @P3 LDG.E R14, desc[UR4][R14.64] ;  /* 0x000000040e0e3981 */ /* 0x000f62000c1e1900 */
[----:B--2---:R-:W-:-:S06]  /*1cd0*/  @P0 IMAD.WIDE.U32 R20, R25, 0x4, R20 ;  /* 0x0000000419140825 */ /* 0x004fcc00078e0014 */
[----:B------:R-:W2:Y:S01]  /*1ce0*/  @P0 LDG.E R20, desc[UR4][R20.64] ;  /* 0x0000000414140981 */ /* 0x000ea2000c1e1900 */
[----:B------:R-:W-:-:S04]  /*1cf0*/  @!P4 FADD R24, R24, 1 ;  /* 0x3f8000001818c421 */ /* 0x000fc80000000000 */
[----:B------:R-:W-:Y:S01]  /*1d00*/  @P3 FADD R24, R24, 1 ;  /* 0x3f80000018183421 */ /* 0x000fe20000000000 */
[----:B----4-:R-:W-:-:S03]  /*1d10*/  @!P4 I2FP.F32.S32 R18, R18 ;  /* 0x000000120012c245 */ /* 0x010fc60000201400 */
[----:B------:R-:W-:-:S04]  /*1d20*/  @P5 FADD R24, R24, 1 ;  /* 0x3f80000018185421 */ /* 0x000fc80000000000 */
[----:B------:R-:W-:Y:S01]  /*1d30*/  @P0 FADD R24, R24, 1 ;  /* 0x3f80000018180421 */ /* 0x000fe20000000000 */
[----:B------:R-:W-:-:S03]  /*1d40*/  @!P4 FADD R11, R11, R18 ;  /* 0x000000120b0bc221 */ /* 0x000fc60000000000 */
[----:B------:R-:W1:Y:S01]  /*1d50*/  MUFU.RCP R19, R24 ;  /* 0x0000001800137308 */ /* 0x000e620000001000 */
[----:B------:R-:W-:Y:S01]  /*1d60*/  BSSY.RECONVERGENT B1, `(.L_x_3) ;  /* 0x0000011000017945 */ /* 0x000fe20003800200 */
[----:B-----5:R-:W-:Y:S02]  /*1d70*/  @P3 I2FP.F32.S32 R26, R14 ;  /* 0x0000000e001a3245 */ /* 0x020fe40000201400 */
[----:B---3--:R-:W-:-:S03]  /*1d80*/  @P5 I2FP.F32.S32 R14, R16 ;  /* 0x00000010000e5245 */ /* 0x008fc60000201400 */
[----:B------:R-:W-:Y:S01]  /*1d90*/  @P3 FADD R11, R11, R26 ;  /* 0x0000001a0b0b3221 */ /* 0x000fe20000000000 */
[----:B--2---:R-:W-:-:S03]  /*1da0*/  @P0 I2FP.F32.S32 R20, R20 ;  /* 0x0000001400140245 */ /* 0x004fc60000201400 */
[----:B------:R-:W-:-:S04]  /*1db0*/  @P5 FADD R11, R11, R14 ;  /* 0x0000000e0b0b5221 */ /* 0x000fc80000000000 */
[----:B------:R-:W-:Y:S01]  /*1dc0*/  @P0 FADD R11, R11, R20 ;  /* 0x000000140b0b0221 */ /* 0x000fe20000000000 */
[----:B-1----:R-:W-:-:S03]  /*1dd0*/  FFMA R14, R19, -R24, 1 ;  /* 0x3f800000130e7423 */ /* 0x002fc60000000818 */
[----:B------:R-:W1:Y:S01]  /*1de0*/  FCHK P0, R11, R24 ;  /* 0x000000180b007302 */ /* 0x000e620000000000 */
[----:B------:R-:W-:-:S04]  /*1df0*/  FFMA R14, R19, R14, R19 ;  /* 0x0000000e130e7223 */ /* 0x000fc80000000013 */
[----:B------:R-:W-:-:S04]  /*1e00*/  FFMA R16, R14, R11, RZ ;  /* 0x0000000b0e107223 */ /* 0x000fc800000000ff */
[----:B------:R-:W-:-:S04]  /*1e10*/  FFMA R15, R16, -R24, R11 ;  /* 0x80000018100f7223 */ /* 0x000fc8000000000b */
[----:B------:R-:W-:Y:S01]  /*1e20*/  FFMA R16, R14, R15, R16 ;  /* 0x0000000f0e107223 */ /* 0x000fe20000000010 */
[----:B-1----:R-:W-:Y:S06]  /*1e30*/  @!P0 BRA `(.L_x_4) ;  /* 0x00000000000c8947 */ /* 0x002fec0003800000 */
[----:B------:R-:W-:-:S07]  /*1e40*/  MOV R14, 0x1e60 ;  /* 0x00001e60000e7802 */ /* 0x000fce0000000f00 */
[----:B0-----:R-:W-:Y:S05]  /*1e50*/  CALL.REL.NOINC `($__internal_0_$__cuda_sm3x_div_rn_noftz_f32_slowpath) ;  /* 0x0000000000287944 */ /* 0x001fea0003c00000 */
[----:B------:R-:W-:-:S07]  /*1e60*/  IMAD.MOV.U32 R16, RZ, RZ, R11 ;  /* 0x000000ffff107224 */ /* 0x000fce00078e000b */
.L_x_4:
[----:B------:R-:W-:Y:S05]  /*1e70*/  BSYNC.RECONVERGENT B1 ;  /* 0x0000000000017941 */ /* 0x000fea0003800200 */
.L_x_3:
[----:B------:R-:W1:Y:S01]  /*1e80*/  F2I.TRUNC.NTZ R11, R16 ;  /* 0x00000010000b7305 */ /* 0x000e62000020f100 */
[----:B0-----:R-:W-:-:S05]  /*1e90*/  IMAD.WIDE R14, R23, 0x4, R12 ;  /* 0x00000004170e7825 */ /* 0x001fca00078e020c */
[----:B-1----:R1:W-:Y:S02]  /*1ea0*/  STG.E desc[UR4][R14.64], R11 ;  /* 0x0000000b0e007986 */ /* 0x0023e4000c101904 */
.L_x_2:
[----:B--2---:R-:W-:Y:S05]  /*1eb0*/  BSYNC.RECONVERGENT B0 ;  /* 0x0000000000007941 */ /* 0x004fea0003800200 */
.L_x_1:
[----:B------:R-:W-:-:S04]  /*1ec0*/  IADD3 R7, PT, PT, R7, 0x1, RZ ;  /* 0x0000000107077810 */ /* 0x000fc80007ffe0ff */
[----:B------:R-:W-:-:S13]  /*1ed0*/  ISETP.NE.AND P0, PT, R7, 0x3, PT ;  /* 0x000000030700780c */ /* 0x000fda0003f05270 */
[----:B------:R-:W-:Y:S05]  /*1ee0*/  @P0 BRA `(.L_x_5) ;  /* 0xffffffe000d80947 */ /* 0x000fea000383ffff */
[----:B------:R-:W-:Y:S05]  /*1ef0*/  EXIT ;  /* 0x000000000000794d */ /* 0x000fea0003800000 */
        .weak           $__internal_0_$__cuda_sm3x_div_rn_noftz_f32_slowpath
        .type           $__internal_0_$__cuda_sm3x_div_rn_noftz_f32_slowpath,@function
        .size           $__internal_0_$__cuda_sm3x_div_rn_noftz_f32_slowpath,(.L_x_18 - $__internal_0_$__cuda_sm3x_div_rn_noftz_f32_slowpath)
$__internal_0_$__cuda_sm3x_div_rn_noftz_f32_slowpath:
[----:B------:R-:W-:Y:S01]  /*1f00*/  SHF.R.U32.HI R15, RZ, 0x17, R24 ;  /* 0x00000017ff0f7819 */ /* 0x000fe20000011618 */
[----:B------:R-:W-:Y:S01]  /*1f10*/  BSSY.RECONVERGENT B2, `(.L_x_6) ;  /* 0x0000063000027945 */ /* 0x000fe20003800200 */
[----:B------:R-:W-:Y:S02]  /*1f20*/  SHF.R.U32.HI R16, RZ, 0x17, R11 ;  /* 0x00000017ff107819 */ /* 0x000fe4000001160b */
[----:B------:R-:W-:Y:S02]  /*1f30*/  LOP3.LUT R15, R15, 0xff, RZ, 0xc0, !PT ;  /* 0x000000ff0f0f7812 */ /* 0x000fe400078ec0ff */
[----:B------:R-:W-:-:S03]  /*1f40*/  LOP3.LUT R21, R16, 0xff, RZ, 0xc0, !PT ;  /* 0x000000ff10157812 */ /* 0x000fc600078ec0ff */
[----:B------:R-:W-:Y:S01]  /*1f50*/  VIADD R18, R15, 0xffffffff ;  /* 0xffffffff0f127836 */ /* 0x000fe20000000000 */
[----:B------:R-:W-:-:S04]  /*1f60*/  IADD3 R17, PT, PT, R21, -0x1, RZ ;  /* 0xffffffff15117810 */ /* 0x000fc80007ffe0ff */
[----:B------:R-:W-:-:S04]  /*1f70*/  ISETP.GT.U32.AND P0, PT, R18, 0xfd, PT ;  /* 0x000000fd1200780c */ /* 0x000fc80003f04070 */
[----:B------:R-:W-:-:S13]  /*1f80*/  ISETP.GT.U32.OR P0, PT, R17, 0xfd, P0 ;  /* 0x000000fd1100780c */ /* 0x000fda0000704470 */
[----:B------:R-:W-:Y:S01]  /*1f90*/  @!P0 IMAD.MOV.U32 R16, RZ, RZ, RZ ;  /* 0x000000ffff108224 */ /* 0x000fe200078e00ff */
[----:B------:R-:W-:Y:S06]  /*1fa0*/  @!P0 BRA `(.L_x_7) ;  /* 0x00000000005c8947 */ /* 0x000fec0003800000 */
[----:B------:R-:W-:Y:S02]  /*1fb0*/  FSETP.GTU.FTZ.AND P0, PT, |R11|, +INF , PT ;  /* 0x7f8000000b00780b */ /* 0x000fe40003f1c200 */
[----:B------:R-:W-:-:S04]  /*1fc0*/  FSETP.GTU.FTZ.AND P3, PT, |R24|, +INF , PT ;  /* 0x7f8000001800780b */ /* 0x000fc80003f7c200 */
[----:B------:R-:W-:-:S13]  /*1fd0*/  PLOP3.LUT P0, PT, P0, P3, PT, 0xf8, 0x8f ;  /* 0x00000000008f781c */ /* 0x000fda0000707f70 */
[----:B------:R-:W-:Y:S05]  /*1fe0*/  @P0 BRA `(.L_x_8) ;  /* 0x0000000400500947 */ /* 0x000fea0003800000 */
[----:B------:R-:W-:-:S13]  /*1ff0*/  LOP3.LUT P0, RZ, R24, 0x7fffffff, R11, 0xc8, !PT ;  /* 0x7fffffff18ff7812 */ /* 0x000fda000780c80b */
[----:B------:R-:W-:Y:S05]  /*2000*/  @!P0 BRA `(.L_x_9) ;  /* 0x0000000400408947 */ /* 0x000fea0003800000 */
[C---:B------:R-:W-:Y:S02]  /*2010*/  FSETP.NEU.FTZ.AND P3, PT, |R11|.reuse, +INF , PT ;  /* 0x7f8000000b00780b */ /* 0x040fe40003f7d200 */
[----:B------:R-:W-:Y:S02]  /*2020*/  FSETP.NEU.FTZ.AND P4, PT, |R24|, +INF , PT ;  /* 0x7f8000001800780b */ /* 0x000fe40003f9d200 */
[----:B------:R-:W-:-:S11]  /*2030*/  FSETP.NEU.FTZ.AND P0, PT, |R11|, +INF , PT ;  /* 0x7f8000000b00780b */ /* 0x000fd60003f1d200 */
[----:B------:R-:W-:Y:S05]  /*2040*/  @!P4 BRA !P3, `(.L_x_9) ;  /* 0x000000040030c947 */ /* 0x000fea0005800000 */
[----:B------:R-:W-:-:S04]  /*2050*/  LOP3.LUT P3, RZ, R11, 0x7fffffff, RZ, 0xc0, !PT ;  /* 0x7fffffff0bff7812 */ /* 0x000fc8000786c0ff */
[----:B------:R-:W-:-:S13]  /*2060*/  PLOP3.LUT P3, PT, P4, P3, PT, 0x2f, 0xf2 ;  /* 0x0000000000f2781c */ /* 0x000fda0002766577 */
[----:B------:R-:W-:Y:S05]  /*2070*/  @P3 BRA `(.L_x_10) ;  /* 0x00000004001c3947 */ /* 0x000fea0003800000 */
[----:B------:R-:W-:-:S04]  /*2080*/  LOP3.LUT P3, RZ, R24, 0x7fffffff, RZ, 0xc0, !PT ;  /* 0x7fffffff18ff7812 */ /* 0x000fc8000786c0ff */
[----:B------:R-:W-:-:S13]  /*2090*/  PLOP3.LUT P0, PT, P0, P3, PT, 0x2f, 0xf2 ;  /* 0x0000000000f2781c */ /* 0x000fda0000706577 */
[----:B------:R-:W-:Y:S05]  /*20a0*/  @P0 BRA `(.L_x_11) ;  /* 0x0000000400040947 */ /* 0x000fea0003800000 */
[----:B------:R-:W-:Y:S02]  /*20b0*/  ISETP.GE.AND P0, PT, R17, RZ, PT ;  /* 0x000000ff1100720c */ /* 0x000fe40003f06270 */
[----:B------:R-:W-:-:S11]  /*20c0*/  ISETP.GE.AND P3, PT, R18, RZ, PT ;  /* 0x000000ff1200720c */ /* 0x000fd60003f66270 */
[----:B------:R-:W-:Y:S01]  /*20d0*/  @P0 MOV R16, RZ ;  /* 0x000000ff00100202 */ /* 0x000fe20000000f00 */
[----:B------:R-:W-:Y:S02]  /*20e0*/  @!P0 IMAD.MOV.U32 R16, RZ, RZ, -0x40 ;  /* 0xffffffc0ff108424 */ /* 0x000fe400078e00ff */
[----:B------:R-:W-:Y:S01]  /*20f0*/  @!P0 FFMA R11, R11, 1.84467440737095516160e+19, RZ ;  /* 0x5f8000000b0b8823 */ /* 0x000fe200000000ff */
[----:B------:R-:W-:Y:S02]  /*2100*/  @!P3 FFMA R24, R24, 1.84467440737095516160e+19, RZ ;  /* 0x5f8000001818b823 */ /* 0x000fe400000000ff */
[----:B------:R-:W-:-:S07]  /*2110*/  @!P3 IADD3 R16, PT, PT, R16, 0x40, RZ ;  /* 0x000000401010b810 */ /* 0x000fce0007ffe0ff */
.L_x_7:
[----:B------:R-:W-:Y:S01]  /*2120*/  LEA R17, R15, 0xc0800000, 0x17 ;  /* 0xc08000000f117811 */ /* 0x000fe200078eb8ff */
[----:B------:R-:W-:Y:S04]  /*2130*/  BSSY.RECONVERGENT B3, `(.L_x_12) ;  /* 0x0000037000037945 */ /* 0x000fe80003800200 */
[----:B------:R-:W-:Y:S01]  /*2140*/  IMAD.IADD R19, R24, 0x1, -R17 ;  /* 0x0000000118137824 */ /* 0x000fe200078e0a11 */
[----:B------:R-:W-:-:S03]  /*2150*/  IADD3 R24, PT, PT, R21, -0x7f, RZ ;  /* 0xffffff8115187810 */ /* 0x000fc60007ffe0ff */
[----:B------:R-:W0:Y:S01]  /*2160*/  MUFU.RCP R18, R19 ;  /* 0x0000001300127308 */ /* 0x000e220000001000 */
[----:B------:R-:W-:Y:S01]  /*2170*/  FADD.FTZ R20, -R19, -RZ ;  /* 0x800000ff13147221 */ /* 0x000fe20000010100 */
[C---:B------:R-:W-:Y:S01]  /*2180*/  IMAD R11, R24.reuse, -0x800000, R11 ;  /* 0xff800000180b7824 */ /* 0x040fe200078e020b */
[----:B------:R-:W-:-:S05]  /*2190*/  IADD3 R15, PT, PT, R24, 0x7f, -R15 ;  /* 0x0000007f180f7810 */ /* 0x000fca0007ffe80f */
[----:B------:R-:W-:Y:S02]  /*21a0*/  IMAD.IADD R16, R15, 0x1, R16 ;  /* 0x000000010f107824 */ /* 0x000fe400078e0210 */
[----:B0-----:R-:W-:-:S04]  /*21b0*/  FFMA R17, R18, R20, 1 ;  /* 0x3f80000012117423 */ /* 0x001fc80000000014 */
[----:B------:R-:W-:-:S04]  /*21c0*/  FFMA R18, R18, R17, R18 ;  /* 0x0000001112127223 */ /* 0x000fc80000000012 */
[----:B------:R-:W-:-:S04]  /*21d0*/  FFMA R17, R11, R18, RZ ;  /* 0x000000120b117223 */ /* 0x000fc800000000ff */
[----:B------:R-:W-:-:S04]  /*21e0*/  FFMA R21, R20, R17, R11 ;  /* 0x0000001114157223 */ /* 0x000fc8000000000b */
[----:B------:R-:W-:-:S04]  /*21f0*/  FFMA R17, R18, R21, R17 ;  /* 0x0000001512117223 */ /* 0x000fc80000000011 */
[----:B------:R-:W-:-:S04]  /*2200*/  FFMA R20, R20, R17, R11 ;  /* 0x0000001114147223 */ /* 0x000fc8000000000b */
[----:B------:R-:W-:-:S05]  /*2210*/  FFMA R21, R18, R20, R17 ;  /* 0x0000001412157223 */ /* 0x000fca0000000011 */
[----:B------:R-:W-:-:S04]  /*2220*/  SHF.R.U32.HI R11, RZ, 0x17, R21 ;  /* 0x00000017ff0b7819 */ /* 0x000fc80000011615 */
[----:B------:R-:W-:-:S04]  /*2230*/  LOP3.LUT R11, R11, 0xff, RZ, 0xc0, !PT ;  /* 0x000000ff0b0b7812 */ /* 0x000fc800078ec0ff */
[----:B------:R-:W-:-:S05]  /*2240*/  IADD3 R15, PT, PT, R11, R16, RZ ;  /* 0x000000100b0f7210 */ /* 0x000fca0007ffe0ff */
[----:B------:R-:W-:-:S05]  /*2250*/  VIADD R11, R15, 0xffffffff ;  /* 0xffffffff0f0b7836 */ /* 0x000fca0000000000 */
[----:B------:R-:W-:-:S13]  /*2260*/  ISETP.GE.U32.AND P0, PT, R11, 0xfe, PT ;  /* 0x000000fe0b00780c */ /* 0x000fda0003f06070 */
[----:B------:R-:W-:Y:S05]  /*2270*/  @!P0 BRA `(.L_x_13) ;  /* 0x0000000000848947 */ /* 0x000fea0003800000 */
[----:B------:R-:W-:-:S13]  /*2280*/  ISETP.GT.AND P0, PT, R15, 0xfe, PT ;  /* 0x000000fe0f00780c */ /* 0x000fda0003f04270 */
[----:B------:R-:W-:Y:S05]  /*2290*/  @P0 BRA `(.L_x_14) ;  /* 0x0000000000700947 */ /* 0x000fea0003800000 */
[----:B------:R-:W-:Y:S02]  /*22a0*/  ISETP.GE.AND P0, PT, R15, 0x1, PT ;  /* 0x000000010f00780c */ /* 0x000fe40003f06270 */
[----:B------:R-:W-:-:S11]  /*22b0*/  MOV R11, R21 ;  /* 0x00000015000b7202 */ /* 0x000fd60000000f00 */
[----:B------:R-:W-:Y:S05]  /*22c0*/  @P0 BRA `(.L_x_15) ;  /* 0x0000000000740947 */ /* 0x000fea0003800000 */
[----:B------:R-:W-:Y:S02]  /*22d0*/  ISETP.GE.AND P0, PT, R15, -0x18, PT ;  /* 0xffffffe80f00780c */ /* 0x000fe40003f06270 */
[----:B------:R-:W-:-:S11]  /*22e0*/  LOP3.LUT R11, R21, 0x80000000, RZ, 0xc0, !PT ;  /* 0x80000000150b7812 */ /* 0x000fd600078ec0ff */
[----:B------:R-:W-:Y:S05]  /*22f0*/  @!P0 BRA `(.L_x_15) ;  /* 0x0000000000688947 */ /* 0x000fea0003800000 */
[-CC-:B------:R-:W-:Y:S01]  /*2300*/  FFMA.RZ R16, R18, R20.reuse, R17.reuse ;  /* 0x0000001412107223 */ /* 0x180fe2000000c011 */
[C---:B------:R-:W-:Y:S02]  /*2310*/  ISETP.NE.AND P4, PT, R15.reuse, RZ, PT ;  /* 0x000000ff0f00720c */ /* 0x040fe40003f85270 */
[C---:B------:R-:W-:Y:S02]  /*2320*/  ISETP.NE.AND P3, PT, R15.reuse, RZ, PT ;  /* 0x000000ff0f00720c */ /* 0x040fe40003f65270 */
[----:B------:R-:W-:Y:S01]  /*2330*/  LOP3.LUT R19, R16, 0x7fffff, RZ, 0xc0, !PT ;  /* 0x007fffff10137812 */ /* 0x000fe200078ec0ff */
[CCC-:B------:R-:W-:Y:S01]  /*2340*/  FFMA.RP R16, R18.reuse, R20.reuse, R17.reuse ;  /* 0x0000001412107223 */ /* 0x1c0fe20000008011 */
[----:B------:R-:W-:Y:S01]  /*2350*/  FFMA.RM R17, R18, R20, R17 ;  /* 0x0000001412117223 */ /* 0x000fe20000004011 */
[----:B------:R-:W-:Y:S01]  /*2360*/  VIADD R18, R15, 0x20 ;  /* 0x000000200f127836 */ /* 0x000fe20000000000 */
[----:B------:R-:W-:Y:S02]  /*2370*/  LOP3.LUT R19, R19, 0x800000, RZ, 0xfc, !PT ;  /* 0x0080000013137812 */ /* 0x000fe400078efcff */
[----:B------:R-:W-:-:S02]  /*2380*/  IADD3 R15, PT, PT, -R15, RZ, RZ ;  /* 0x000000ff0f0f7210 */ /* 0x000fc40007ffe1ff */
[----:B------:R-:W-:Y:S02]  /*2390*/  SHF.L.U32 R18, R19, R18, RZ ;  /* 0x0000001213127219 */ /* 0x000fe400000006ff */
[----:B------:R-:W-:Y:S02]  /*23a0*/  FSETP.NEU.FTZ.AND P0, PT, R16, R17, PT ;  /* 0x000000111000720b */ /* 0x000fe40003f1d000 */
[----:B------:R-:W-:Y:S02]  /*23b0*/  SEL R16, R15, RZ, P4 ;  /* 0x000000ff0f107207 */ /* 0x000fe40002000000 */
[----:B------:R-:W-:Y:S02]  /*23c0*/  ISETP.NE.AND P3, PT, R18, RZ, P3 ;  /* 0x000000ff1200720c */ /* 0x000fe40001f65270 */
[----:B------:R-:W-:Y:S02]  /*23d0*/  SHF.R.U32.HI R16, RZ, R16, R19 ;  /* 0x00000010ff107219 */ /* 0x000fe40000011613 */
[----:B------:R-:W-:-:S02]  /*23e0*/  PLOP3.LUT P0, PT, P0, P3, PT, 0xf8, 0x8f ;  /* 0x00000000008f781c */ /* 0x000fc40000707f70 */
[----:B------:R-:W-:Y:S02]  /*23f0*/  SHF.R.U32.HI R18, RZ, 0x1, R16 ;  /* 0x00000001ff127819 */ /* 0x000fe40000011610 */
[----:B------:R-:W-:-:S04]  /*2400*/  SEL R15, RZ, 0x1, !P0 ;  /* 0x00000001ff0f7807 */ /* 0x000fc80004000000 */
[----:B------:R-:W-:-:S04]  /*2410*/  LOP3.LUT R15, R15, 0x1, R18, 0xf8, !PT ;  /* 0x000000010f0f7812 */ /* 0x000fc800078ef812 */
[----:B------:R-:W-:-:S05]  /*2420*/  LOP3.LUT R15, R15, R16, RZ, 0xc0, !PT ;  /* 0x000000100f0f7212 */ /* 0x000fca00078ec0ff */
[----:B------:R-:W-:-:S05]  /*2430*/  IMAD.IADD R18, R18, 0x1, R15 ;  /* 0x0000000112127824 */ /* 0x000fca00078e020f */
[----:B------:R-:W-:Y:S01]  /*2440*/  LOP3.LUT R11, R18, R11, RZ, 0xfc, !PT ;  /* 0x0000000b120b7212 */ /* 0x000fe200078efcff */
[----:B------:R-:W-:Y:S06]  /*2450*/  BRA `(.L_x_15) ;  /* 0x0000000000107947 */ /* 0x000fec0003800000 */
.L_x_14:
[----:B------:R-:W-:-:S04]  /*2460*/  LOP3.LUT R11, R21, 0x80000000, RZ, 0xc0, !PT ;  /* 0x80000000150b7812 */ /* 0x000fc800078ec0ff */
[----:B------:R-:W-:Y:S01]  /*2470*/  LOP3.LUT R11, R11, 0x7f800000, RZ, 0xfc, !PT ;  /* 0x7f8000000b0b7812 */ /* 0x000fe200078efcff */
[----:B------:R-:W-:Y:S06]  /*2480*/  BRA `(.L_x_15) ;  /* 0x0000000000047947 */ /* 0x000fec0003800000 */
.L_x_13:
[----:B------:R-:W-:-:S07]  /*2490*/  LEA R11, R16, R21, 0x17 ;  /* 0x00000015100b7211 */ /* 0x000fce00078eb8ff */
.L_x_15:
[----:B------:R-:W-:Y:S05]  /*24a0*/  BSYNC.RECONVERGENT B3 ;  /* 0x0000000000037941 */ /* 0x000fea0003800200 */
.L_x_12:
[----:B------:R-:W-:Y:S05]  /*24b0*/  BRA `(.L_x_16) ;  /* 0x0000000000207947 */ /* 0x000fea0003800000 */
.L_x_11:
[----:B------:R-:W-:-:S04]  /*24c0*/  LOP3.LUT R11, R24, 0x80000000, R11, 0x48, !PT ;  /* 0x80000000180b7812 */ /* 0x000fc800078e480b */
[----:B------:R-:W-:Y:S01]  /*24d0*/  LOP3.LUT R11, R11, 0x7f800000, RZ, 0xfc, !PT ;  /* 0x7f8000000b0b7812 */ /* 0x000fe200078efcff */
[----:B------:R-:W-:Y:S06]  /*24e0*/  BRA `(.L_x_16) ;  /* 0x0000000000147947 */ /* 0x000fec0003800000 */
.L_x_10:
[----:B------:R-:W-:Y:S01]  /*24f0*/  LOP3.LUT R11, R24, 0x80000000, R11, 0x48, !PT ;  /* 0x80000000180b7812 */ /* 0x000fe200078e480b */
[----:B------:R-:W-:Y:S06]  /*2500*/  BRA `(.L_x_16) ;  /* 0x00000000000c7947 */ /* 0x000fec0003800000 */
.L_x_9:
[----:B------:R-:W0:Y:S01]  /*2510*/  MUFU.RSQ R11, -QNAN ;  /* 0xffc00000000b7908 */ /* 0x000e220000001400 */
[----:B------:R-:W-:Y:S05]  /*2520*/  BRA `(.L_x_16) ;  /* 0x0000000000047947 */ /* 0x000fea0003800000 */
.L_x_8:
[----:B------:R-:W-:-:S07]  /*2530*/  FADD.FTZ R11, R11, R24 ;  /* 0x000000180b0b7221 */ /* 0x000fce0000010000 */
.L_x_16:
[----:B------:R-:W-:Y:S05]  /*2540*/  BSYNC.RECONVERGENT B2 ;  /* 0x0000000000027941 */ /* 0x000fea0003800200 */
.L_x_6:
[----:B------:R-:W-:-:S04]  /*2550*/  IMAD.MOV.U32 R15, RZ, RZ, 0x0 ;  /* 0x00000000ff0f7424 */ /* 0x000fc800078e00ff */
[----:B0-----:R-:W-:Y:S05]  /*2560*/  RET.REL.NODEC R14 `(_Z4blurPiS_ii) ;  /* 0xffffffd80ea47950 */ /* 0x001fea0003c3ffff */
.L_x_17:
        /* <DEDUP_REMOVED lines=9> */
.L_x_18:


//--------------------- .nv.shared.reserved.0     --------------------------
	.section	.nv.shared.reserved.0,"aw",@nobits
	.weak		__nv_reservedSMEM_offset_0_alias
	.size		__nv_reservedSMEM_offset_0_alias, 0, 64
	.other		__nv_reservedSMEM_offset_0_alias,@"STO_CUDA_RESERVED_SHARED STV_DEFAULT"
__nv_reservedSMEM_offset_0_alias:
	.zero		0
	.zero		64


//--------------------- .nv.constant0._Z11intitializePiii --------------------------
	.section	.nv.constant0._Z11intitializePiii,"a",@progbits
	.sectionflags	@""
	.align	4
.nv.constant0._Z11intitializePiii:
	.zero		912


//--------------------- .nv.constant0._Z4blurPiS_ii --------------------------
	.section	.nv.constant0._Z4blurPiS_ii,"a",@progbits
	.sectionflags	@""
	.align	4
.nv.constant0._Z4blurPiS_ii:
	.zero		920


//--------------------- SYMBOLS --------------------------

	.type		.nv.reservedSmem.offset0,@object
	.size		.nv.reservedSmem.offset0,0x4
